//
// Generated by NVIDIA NVVM Compiler
//
// Compiler Build ID: CL-36424714
// Cuda compilation tools, release 13.0, V13.0.88
// Based on NVVM 20.0.0
//

.version 9.0
.target sm_100
.address_size 64

	// .globl	_Z4FWP1Piii
// _ZZ4FWP1PiiiE5sdata has been demoted
// _ZZ4FWP2PiiiE5pivot has been demoted
// _ZZ4FWP2PiiiE9pivot_row has been demoted
// _ZZ4FWP2PiiiE9pivot_col has been demoted
// _ZZ4FWP3PiiiiiE9pivot_row has been demoted
// _ZZ4FWP3PiiiiiE9pivot_col has been demoted
// _ZZ4FWP3PiiiiiE7outcome has been demoted

.visible .entry _Z4FWP1Piii(
	.param .u64 .ptr .align 1 _Z4FWP1Piii_param_0,
	.param .u32 _Z4FWP1Piii_param_1,
	.param .u32 _Z4FWP1Piii_param_2
)
{
	.reg .b32 	%r<1301>;
	.reg .b64 	%rd<7>;
	// demoted variable
	.shared .align 4 .b8 _ZZ4FWP1PiiiE5sdata[16384];
	ld.param.u64 	%rd1, [_Z4FWP1Piii_param_0];
	ld.param.u32 	%r1, [_Z4FWP1Piii_param_1];
	ld.param.u32 	%r2, [_Z4FWP1Piii_param_2];
	cvta.to.global.u64 	%rd2, %rd1;
	mov.u32 	%r3, %tid.y;
	mov.u32 	%r4, %tid.x;
	mad.lo.s32 	%r5, %r1, %r2, %r1;
	shl.b32 	%r6, %r5, 6;
	mad.lo.s32 	%r7, %r2, %r3, %r4;
	add.s32 	%r8, %r7, %r6;
	shl.b32 	%r9, %r2, 5;
	add.s32 	%r10, %r8, %r9;
	mul.wide.s32 	%rd3, %r8, 4;
	add.s64 	%rd4, %rd2, %rd3;
	ld.global.u32 	%r11, [%rd4];
	shl.b32 	%r12, %r3, 8;
	mov.u32 	%r13, _ZZ4FWP1PiiiE5sdata;
	add.s32 	%r14, %r13, %r12;
	shl.b32 	%r15, %r4, 2;
	add.s32 	%r16, %r14, %r15;
	st.shared.u32 	[%r16], %r11;
	ld.global.u32 	%r17, [%rd4+128];
	st.shared.u32 	[%r16+128], %r17;
	mul.wide.s32 	%rd5, %r10, 4;
	add.s64 	%rd6, %rd2, %rd5;
	ld.global.u32 	%r18, [%rd6];
	st.shared.u32 	[%r16+8192], %r18;
	ld.global.u32 	%r19, [%rd6+128];
	st.shared.u32 	[%r16+8320], %r19;
	bar.sync 	0;
	bar.sync 	0;
	ld.shared.u32 	%r20, [%r16];
	ld.shared.u32 	%r21, [%r14];
	add.s32 	%r22, %r13, %r15;
	ld.shared.u32 	%r23, [%r22];
	add.s32 	%r24, %r23, %r21;
	min.s32 	%r25, %r20, %r24;
	st.shared.u32 	[%r16], %r25;
	ld.shared.u32 	%r26, [%r16+128];
	ld.shared.u32 	%r27, [%r14];
	ld.shared.u32 	%r28, [%r22+128];
	add.s32 	%r29, %r28, %r27;
	min.s32 	%r30, %r26, %r29;
	st.shared.u32 	[%r16+128], %r30;
	ld.shared.u32 	%r31, [%r16+8192];
	ld.shared.u32 	%r32, [%r14+8192];
	ld.shared.u32 	%r33, [%r22];
	add.s32 	%r34, %r33, %r32;
	min.s32 	%r35, %r31, %r34;
	st.shared.u32 	[%r16+8192], %r35;
	ld.shared.u32 	%r36, [%r16+8320];
	ld.shared.u32 	%r37, [%r14+8192];
	ld.shared.u32 	%r38, [%r22+128];
	add.s32 	%r39, %r38, %r37;
	min.s32 	%r40, %r36, %r39;
	st.shared.u32 	[%r16+8320], %r40;
	bar.sync 	0;
	ld.shared.u32 	%r41, [%r16];
	ld.shared.u32 	%r42, [%r14+4];
	ld.shared.u32 	%r43, [%r22+256];
	add.s32 	%r44, %r43, %r42;
	min.s32 	%r45, %r41, %r44;
	st.shared.u32 	[%r16], %r45;
	ld.shared.u32 	%r46, [%r16+128];
	ld.shared.u32 	%r47, [%r14+4];
	ld.shared.u32 	%r48, [%r22+384];
	add.s32 	%r49, %r48, %r47;
	min.s32 	%r50, %r46, %r49;
	st.shared.u32 	[%r16+128], %r50;
	ld.shared.u32 	%r51, [%r16+8192];
	ld.shared.u32 	%r52, [%r14+8196];
	ld.shared.u32 	%r53, [%r22+256];
	add.s32 	%r54, %r53, %r52;
	min.s32 	%r55, %r51, %r54;
	st.shared.u32 	[%r16+8192], %r55;
	ld.shared.u32 	%r56, [%r16+8320];
	ld.shared.u32 	%r57, [%r14+8196];
	ld.shared.u32 	%r58, [%r22+384];
	add.s32 	%r59, %r58, %r57;
	min.s32 	%r60, %r56, %r59;
	st.shared.u32 	[%r16+8320], %r60;
	bar.sync 	0;
	ld.shared.u32 	%r61, [%r16];
	ld.shared.u32 	%r62, [%r14+8];
	ld.shared.u32 	%r63, [%r22+512];
	add.s32 	%r64, %r63, %r62;
	min.s32 	%r65, %r61, %r64;
	st.shared.u32 	[%r16], %r65;
	ld.shared.u32 	%r66, [%r16+128];
	ld.shared.u32 	%r67, [%r14+8];
	ld.shared.u32 	%r68, [%r22+640];
	add.s32 	%r69, %r68, %r67;
	min.s32 	%r70, %r66, %r69;
	st.shared.u32 	[%r16+128], %r70;
	ld.shared.u32 	%r71, [%r16+8192];
	ld.shared.u32 	%r72, [%r14+8200];
	ld.shared.u32 	%r73, [%r22+512];
	add.s32 	%r74, %r73, %r72;
	min.s32 	%r75, %r71, %r74;
	st.shared.u32 	[%r16+8192], %r75;
	ld.shared.u32 	%r76, [%r16+8320];
	ld.shared.u32 	%r77, [%r14+8200];
	ld.shared.u32 	%r78, [%r22+640];
	add.s32 	%r79, %r78, %r77;
	min.s32 	%r80, %r76, %r79;
	st.shared.u32 	[%r16+8320], %r80;
	bar.sync 	0;
	ld.shared.u32 	%r81, [%r16];
	ld.shared.u32 	%r82, [%r14+12];
	ld.shared.u32 	%r83, [%r22+768];
	add.s32 	%r84, %r83, %r82;
	min.s32 	%r85, %r81, %r84;
	st.shared.u32 	[%r16], %r85;
	ld.shared.u32 	%r86, [%r16+128];
	ld.shared.u32 	%r87, [%r14+12];
	ld.shared.u32 	%r88, [%r22+896];
	add.s32 	%r89, %r88, %r87;
	min.s32 	%r90, %r86, %r89;
	st.shared.u32 	[%r16+128], %r90;
	ld.shared.u32 	%r91, [%r16+8192];
	ld.shared.u32 	%r92, [%r14+8204];
	ld.shared.u32 	%r93, [%r22+768];
	add.s32 	%r94, %r93, %r92;
	min.s32 	%r95, %r91, %r94;
	st.shared.u32 	[%r16+8192], %r95;
	ld.shared.u32 	%r96, [%r16+8320];
	ld.shared.u32 	%r97, [%r14+8204];
	ld.shared.u32 	%r98, [%r22+896];
	add.s32 	%r99, %r98, %r97;
	min.s32 	%r100, %r96, %r99;
	st.shared.u32 	[%r16+8320], %r100;
	bar.sync 	0;
	ld.shared.u32 	%r101, [%r16];
	ld.shared.u32 	%r102, [%r14+16];
	ld.shared.u32 	%r103, [%r22+1024];
	add.s32 	%r104, %r103, %r102;
	min.s32 	%r105, %r101, %r104;
	st.shared.u32 	[%r16], %r105;
	ld.shared.u32 	%r106, [%r16+128];
	ld.shared.u32 	%r107, [%r14+16];
	ld.shared.u32 	%r108, [%r22+1152];
	add.s32 	%r109, %r108, %r107;
	min.s32 	%r110, %r106, %r109;
	st.shared.u32 	[%r16+128], %r110;
	ld.shared.u32 	%r111, [%r16+8192];
	ld.shared.u32 	%r112, [%r14+8208];
	ld.shared.u32 	%r113, [%r22+1024];
	add.s32 	%r114, %r113, %r112;
	min.s32 	%r115, %r111, %r114;
	st.shared.u32 	[%r16+8192], %r115;
	ld.shared.u32 	%r116, [%r16+8320];
	ld.shared.u32 	%r117, [%r14+8208];
	ld.shared.u32 	%r118, [%r22+1152];
	add.s32 	%r119, %r118, %r117;
	min.s32 	%r120, %r116, %r119;
	st.shared.u32 	[%r16+8320], %r120;
	bar.sync 	0;
	ld.shared.u32 	%r121, [%r16];
	ld.shared.u32 	%r122, [%r14+20];
	ld.shared.u32 	%r123, [%r22+1280];
	add.s32 	%r124, %r123, %r122;
	min.s32 	%r125, %r121, %r124;
	st.shared.u32 	[%r16], %r125;
	ld.shared.u32 	%r126, [%r16+128];
	ld.shared.u32 	%r127, [%r14+20];
	ld.shared.u32 	%r128, [%r22+1408];
	add.s32 	%r129, %r128, %r127;
	min.s32 	%r130, %r126, %r129;
	st.shared.u32 	[%r16+128], %r130;
	ld.shared.u32 	%r131, [%r16+8192];
	ld.shared.u32 	%r132, [%r14+8212];
	ld.shared.u32 	%r133, [%r22+1280];
	add.s32 	%r134, %r133, %r132;
	min.s32 	%r135, %r131, %r134;
	st.shared.u32 	[%r16+8192], %r135;
	ld.shared.u32 	%r136, [%r16+8320];
	ld.shared.u32 	%r137, [%r14+8212];
	ld.shared.u32 	%r138, [%r22+1408];
	add.s32 	%r139, %r138, %r137;
	min.s32 	%r140, %r136, %r139;
	st.shared.u32 	[%r16+8320], %r140;
	bar.sync 	0;
	ld.shared.u32 	%r141, [%r16];
	ld.shared.u32 	%r142, [%r14+24];
	ld.shared.u32 	%r143, [%r22+1536];
	add.s32 	%r144, %r143, %r142;
	min.s32 	%r145, %r141, %r144;
	st.shared.u32 	[%r16], %r145;
	ld.shared.u32 	%r146, [%r16+128];
	ld.shared.u32 	%r147, [%r14+24];
	ld.shared.u32 	%r148, [%r22+1664];
	add.s32 	%r149, %r148, %r147;
	min.s32 	%r150, %r146, %r149;
	st.shared.u32 	[%r16+128], %r150;
	ld.shared.u32 	%r151, [%r16+8192];
	ld.shared.u32 	%r152, [%r14+8216];
	ld.shared.u32 	%r153, [%r22+1536];
	add.s32 	%r154, %r153, %r152;
	min.s32 	%r155, %r151, %r154;
	st.shared.u32 	[%r16+8192], %r155;
	ld.shared.u32 	%r156, [%r16+8320];
	ld.shared.u32 	%r157, [%r14+8216];
	ld.shared.u32 	%r158, [%r22+1664];
	add.s32 	%r159, %r158, %r157;
	min.s32 	%r160, %r156, %r159;
	st.shared.u32 	[%r16+8320], %r160;
	bar.sync 	0;
	ld.shared.u32 	%r161, [%r16];
	ld.shared.u32 	%r162, [%r14+28];
	ld.shared.u32 	%r163, [%r22+1792];
	add.s32 	%r164, %r163, %r162;
	min.s32 	%r165, %r161, %r164;
	st.shared.u32 	[%r16], %r165;
	ld.shared.u32 	%r166, [%r16+128];
	ld.shared.u32 	%r167, [%r14+28];
	ld.shared.u32 	%r168, [%r22+1920];
	add.s32 	%r169, %r168, %r167;
	min.s32 	%r170, %r166, %r169;
	st.shared.u32 	[%r16+128], %r170;
	ld.shared.u32 	%r171, [%r16+8192];
	ld.shared.u32 	%r172, [%r14+8220];
	ld.shared.u32 	%r173, [%r22+1792];
	add.s32 	%r174, %r173, %r172;
	min.s32 	%r175, %r171, %r174;
	st.shared.u32 	[%r16+8192], %r175;
	ld.shared.u32 	%r176, [%r16+8320];
	ld.shared.u32 	%r177, [%r14+8220];
	ld.shared.u32 	%r178, [%r22+1920];
	add.s32 	%r179, %r178, %r177;
	min.s32 	%r180, %r176, %r179;
	st.shared.u32 	[%r16+8320], %r180;
	bar.sync 	0;
	ld.shared.u32 	%r181, [%r16];
	ld.shared.u32 	%r182, [%r14+32];
	ld.shared.u32 	%r183, [%r22+2048];
	add.s32 	%r184, %r183, %r182;
	min.s32 	%r185, %r181, %r184;
	st.shared.u32 	[%r16], %r185;
	ld.shared.u32 	%r186, [%r16+128];
	ld.shared.u32 	%r187, [%r14+32];
	ld.shared.u32 	%r188, [%r22+2176];
	add.s32 	%r189, %r188, %r187;
	min.s32 	%r190, %r186, %r189;
	st.shared.u32 	[%r16+128], %r190;
	ld.shared.u32 	%r191, [%r16+8192];
	ld.shared.u32 	%r192, [%r14+8224];
	ld.shared.u32 	%r193, [%r22+2048];
	add.s32 	%r194, %r193, %r192;
	min.s32 	%r195, %r191, %r194;
	st.shared.u32 	[%r16+8192], %r195;
	ld.shared.u32 	%r196, [%r16+8320];
	ld.shared.u32 	%r197, [%r14+8224];
	ld.shared.u32 	%r198, [%r22+2176];
	add.s32 	%r199, %r198, %r197;
	min.s32 	%r200, %r196, %r199;
	st.shared.u32 	[%r16+8320], %r200;
	bar.sync 	0;
	ld.shared.u32 	%r201, [%r16];
	ld.shared.u32 	%r202, [%r14+36];
	ld.shared.u32 	%r203, [%r22+2304];
	add.s32 	%r204, %r203, %r202;
	min.s32 	%r205, %r201, %r204;
	st.shared.u32 	[%r16], %r205;
	ld.shared.u32 	%r206, [%r16+128];
	ld.shared.u32 	%r207, [%r14+36];
	ld.shared.u32 	%r208, [%r22+2432];
	add.s32 	%r209, %r208, %r207;
	min.s32 	%r210, %r206, %r209;
	st.shared.u32 	[%r16+128], %r210;
	ld.shared.u32 	%r211, [%r16+8192];
	ld.shared.u32 	%r212, [%r14+8228];
	ld.shared.u32 	%r213, [%r22+2304];
	add.s32 	%r214, %r213, %r212;
	min.s32 	%r215, %r211, %r214;
	st.shared.u32 	[%r16+8192], %r215;
	ld.shared.u32 	%r216, [%r16+8320];
	ld.shared.u32 	%r217, [%r14+8228];
	ld.shared.u32 	%r218, [%r22+2432];
	add.s32 	%r219, %r218, %r217;
	min.s32 	%r220, %r216, %r219;
	st.shared.u32 	[%r16+8320], %r220;
	bar.sync 	0;
	ld.shared.u32 	%r221, [%r16];
	ld.shared.u32 	%r222, [%r14+40];
	ld.shared.u32 	%r223, [%r22+2560];
	add.s32 	%r224, %r223, %r222;
	min.s32 	%r225, %r221, %r224;
	st.shared.u32 	[%r16], %r225;
	ld.shared.u32 	%r226, [%r16+128];
	ld.shared.u32 	%r227, [%r14+40];
	ld.shared.u32 	%r228, [%r22+2688];
	add.s32 	%r229, %r228, %r227;
	min.s32 	%r230, %r226, %r229;
	st.shared.u32 	[%r16+128], %r230;
	ld.shared.u32 	%r231, [%r16+8192];
	ld.shared.u32 	%r232, [%r14+8232];
	ld.shared.u32 	%r233, [%r22+2560];
	add.s32 	%r234, %r233, %r232;
	min.s32 	%r235, %r231, %r234;
	st.shared.u32 	[%r16+8192], %r235;
	ld.shared.u32 	%r236, [%r16+8320];
	ld.shared.u32 	%r237, [%r14+8232];
	ld.shared.u32 	%r238, [%r22+2688];
	add.s32 	%r239, %r238, %r237;
	min.s32 	%r240, %r236, %r239;
	st.shared.u32 	[%r16+8320], %r240;
	bar.sync 	0;
	ld.shared.u32 	%r241, [%r16];
	ld.shared.u32 	%r242, [%r14+44];
	ld.shared.u32 	%r243, [%r22+2816];
	add.s32 	%r244, %r243, %r242;
	min.s32 	%r245, %r241, %r244;
	st.shared.u32 	[%r16], %r245;
	ld.shared.u32 	%r246, [%r16+128];
	ld.shared.u32 	%r247, [%r14+44];
	ld.shared.u32 	%r248, [%r22+2944];
	add.s32 	%r249, %r248, %r247;
	min.s32 	%r250, %r246, %r249;
	st.shared.u32 	[%r16+128], %r250;
	ld.shared.u32 	%r251, [%r16+8192];
	ld.shared.u32 	%r252, [%r14+8236];
	ld.shared.u32 	%r253, [%r22+2816];
	add.s32 	%r254, %r253, %r252;
	min.s32 	%r255, %r251, %r254;
	st.shared.u32 	[%r16+8192], %r255;
	ld.shared.u32 	%r256, [%r16+8320];
	ld.shared.u32 	%r257, [%r14+8236];
	ld.shared.u32 	%r258, [%r22+2944];
	add.s32 	%r259, %r258, %r257;
	min.s32 	%r260, %r256, %r259;
	st.shared.u32 	[%r16+8320], %r260;
	bar.sync 	0;
	ld.shared.u32 	%r261, [%r16];
	ld.shared.u32 	%r262, [%r14+48];
	ld.shared.u32 	%r263, [%r22+3072];
	add.s32 	%r264, %r263, %r262;
	min.s32 	%r265, %r261, %r264;
	st.shared.u32 	[%r16], %r265;
	ld.shared.u32 	%r266, [%r16+128];
	ld.shared.u32 	%r267, [%r14+48];
	ld.shared.u32 	%r268, [%r22+3200];
	add.s32 	%r269, %r268, %r267;
	min.s32 	%r270, %r266, %r269;
	st.shared.u32 	[%r16+128], %r270;
	ld.shared.u32 	%r271, [%r16+8192];
	ld.shared.u32 	%r272, [%r14+8240];
	ld.shared.u32 	%r273, [%r22+3072];
	add.s32 	%r274, %r273, %r272;
	min.s32 	%r275, %r271, %r274;
	st.shared.u32 	[%r16+8192], %r275;
	ld.shared.u32 	%r276, [%r16+8320];
	ld.shared.u32 	%r277, [%r14+8240];
	ld.shared.u32 	%r278, [%r22+3200];
	add.s32 	%r279, %r278, %r277;
	min.s32 	%r280, %r276, %r279;
	st.shared.u32 	[%r16+8320], %r280;
	bar.sync 	0;
	ld.shared.u32 	%r281, [%r16];
	ld.shared.u32 	%r282, [%r14+52];
	ld.shared.u32 	%r283, [%r22+3328];
	add.s32 	%r284, %r283, %r282;
	min.s32 	%r285, %r281, %r284;
	st.shared.u32 	[%r16], %r285;
	ld.shared.u32 	%r286, [%r16+128];
	ld.shared.u32 	%r287, [%r14+52];
	ld.shared.u32 	%r288, [%r22+3456];
	add.s32 	%r289, %r288, %r287;
	min.s32 	%r290, %r286, %r289;
	st.shared.u32 	[%r16+128], %r290;
	ld.shared.u32 	%r291, [%r16+8192];
	ld.shared.u32 	%r292, [%r14+8244];
	ld.shared.u32 	%r293, [%r22+3328];
	add.s32 	%r294, %r293, %r292;
	min.s32 	%r295, %r291, %r294;
	st.shared.u32 	[%r16+8192], %r295;
	ld.shared.u32 	%r296, [%r16+8320];
	ld.shared.u32 	%r297, [%r14+8244];
	ld.shared.u32 	%r298, [%r22+3456];
	add.s32 	%r299, %r298, %r297;
	min.s32 	%r300, %r296, %r299;
	st.shared.u32 	[%r16+8320], %r300;
	bar.sync 	0;
	ld.shared.u32 	%r301, [%r16];
	ld.shared.u32 	%r302, [%r14+56];
	ld.shared.u32 	%r303, [%r22+3584];
	add.s32 	%r304, %r303, %r302;
	min.s32 	%r305, %r301, %r304;
	st.shared.u32 	[%r16], %r305;
	ld.shared.u32 	%r306, [%r16+128];
	ld.shared.u32 	%r307, [%r14+56];
	ld.shared.u32 	%r308, [%r22+3712];
	add.s32 	%r309, %r308, %r307;
	min.s32 	%r310, %r306, %r309;
	st.shared.u32 	[%r16+128], %r310;
	ld.shared.u32 	%r311, [%r16+8192];
	ld.shared.u32 	%r312, [%r14+8248];
	ld.shared.u32 	%r313, [%r22+3584];
	add.s32 	%r314, %r313, %r312;
	min.s32 	%r315, %r311, %r314;
	st.shared.u32 	[%r16+8192], %r315;
	ld.shared.u32 	%r316, [%r16+8320];
	ld.shared.u32 	%r317, [%r14+8248];
	ld.shared.u32 	%r318, [%r22+3712];
	add.s32 	%r319, %r318, %r317;
	min.s32 	%r320, %r316, %r319;
	st.shared.u32 	[%r16+8320], %r320;
	bar.sync 	0;
	ld.shared.u32 	%r321, [%r16];
	ld.shared.u32 	%r322, [%r14+60];
	ld.shared.u32 	%r323, [%r22+3840];
	add.s32 	%r324, %r323, %r322;
	min.s32 	%r325, %r321, %r324;
	st.shared.u32 	[%r16], %r325;
	ld.shared.u32 	%r326, [%r16+128];
	ld.shared.u32 	%r327, [%r14+60];
	ld.shared.u32 	%r328, [%r22+3968];
	add.s32 	%r329, %r328, %r327;
	min.s32 	%r330, %r326, %r329;
	st.shared.u32 	[%r16+128], %r330;
	ld.shared.u32 	%r331, [%r16+8192];
	ld.shared.u32 	%r332, [%r14+8252];
	ld.shared.u32 	%r333, [%r22+3840];
	add.s32 	%r334, %r333, %r332;
	min.s32 	%r335, %r331, %r334;
	st.shared.u32 	[%r16+8192], %r335;
	ld.shared.u32 	%r336, [%r16+8320];
	ld.shared.u32 	%r337, [%r14+8252];
	ld.shared.u32 	%r338, [%r22+3968];
	add.s32 	%r339, %r338, %r337;
	min.s32 	%r340, %r336, %r339;
	st.shared.u32 	[%r16+8320], %r340;
	bar.sync 	0;
	ld.shared.u32 	%r341, [%r16];
	ld.shared.u32 	%r342, [%r14+64];
	ld.shared.u32 	%r343, [%r22+4096];
	add.s32 	%r344, %r343, %r342;
	min.s32 	%r345, %r341, %r344;
	st.shared.u32 	[%r16], %r345;
	ld.shared.u32 	%r346, [%r16+128];
	ld.shared.u32 	%r347, [%r14+64];
	ld.shared.u32 	%r348, [%r22+4224];
	add.s32 	%r349, %r348, %r347;
	min.s32 	%r350, %r346, %r349;
	st.shared.u32 	[%r16+128], %r350;
	ld.shared.u32 	%r351, [%r16+8192];
	ld.shared.u32 	%r352, [%r14+8256];
	ld.shared.u32 	%r353, [%r22+4096];
	add.s32 	%r354, %r353, %r352;
	min.s32 	%r355, %r351, %r354;
	st.shared.u32 	[%r16+8192], %r355;
	ld.shared.u32 	%r356, [%r16+8320];
	ld.shared.u32 	%r357, [%r14+8256];
	ld.shared.u32 	%r358, [%r22+4224];
	add.s32 	%r359, %r358, %r357;
	min.s32 	%r360, %r356, %r359;
	st.shared.u32 	[%r16+8320], %r360;
	bar.sync 	0;
	ld.shared.u32 	%r361, [%r16];
	ld.shared.u32 	%r362, [%r14+68];
	ld.shared.u32 	%r363, [%r22+4352];
	add.s32 	%r364, %r363, %r362;
	min.s32 	%r365, %r361, %r364;
	st.shared.u32 	[%r16], %r365;
	ld.shared.u32 	%r366, [%r16+128];
	ld.shared.u32 	%r367, [%r14+68];
	ld.shared.u32 	%r368, [%r22+4480];
	add.s32 	%r369, %r368, %r367;
	min.s32 	%r370, %r366, %r369;
	st.shared.u32 	[%r16+128], %r370;
	ld.shared.u32 	%r371, [%r16+8192];
	ld.shared.u32 	%r372, [%r14+8260];
	ld.shared.u32 	%r373, [%r22+4352];
	add.s32 	%r374, %r373, %r372;
	min.s32 	%r375, %r371, %r374;
	st.shared.u32 	[%r16+8192], %r375;
	ld.shared.u32 	%r376, [%r16+8320];
	ld.shared.u32 	%r377, [%r14+8260];
	ld.shared.u32 	%r378, [%r22+4480];
	add.s32 	%r379, %r378, %r377;
	min.s32 	%r380, %r376, %r379;
	st.shared.u32 	[%r16+8320], %r380;
	bar.sync 	0;
	ld.shared.u32 	%r381, [%r16];
	ld.shared.u32 	%r382, [%r14+72];
	ld.shared.u32 	%r383, [%r22+4608];
	add.s32 	%r384, %r383, %r382;
	min.s32 	%r385, %r381, %r384;
	st.shared.u32 	[%r16], %r385;
	ld.shared.u32 	%r386, [%r16+128];
	ld.shared.u32 	%r387, [%r14+72];
	ld.shared.u32 	%r388, [%r22+4736];
	add.s32 	%r389, %r388, %r387;
	min.s32 	%r390, %r386, %r389;
	st.shared.u32 	[%r16+128], %r390;
	ld.shared.u32 	%r391, [%r16+8192];
	ld.shared.u32 	%r392, [%r14+8264];
	ld.shared.u32 	%r393, [%r22+4608];
	add.s32 	%r394, %r393, %r392;
	min.s32 	%r395, %r391, %r394;
	st.shared.u32 	[%r16+8192], %r395;
	ld.shared.u32 	%r396, [%r16+8320];
	ld.shared.u32 	%r397, [%r14+8264];
	ld.shared.u32 	%r398, [%r22+4736];
	add.s32 	%r399, %r398, %r397;
	min.s32 	%r400, %r396, %r399;
	st.shared.u32 	[%r16+8320], %r400;
	bar.sync 	0;
	ld.shared.u32 	%r401, [%r16];
	ld.shared.u32 	%r402, [%r14+76];
	ld.shared.u32 	%r403, [%r22+4864];
	add.s32 	%r404, %r403, %r402;
	min.s32 	%r405, %r401, %r404;
	st.shared.u32 	[%r16], %r405;
	ld.shared.u32 	%r406, [%r16+128];
	ld.shared.u32 	%r407, [%r14+76];
	ld.shared.u32 	%r408, [%r22+4992];
	add.s32 	%r409, %r408, %r407;
	min.s32 	%r410, %r406, %r409;
	st.shared.u32 	[%r16+128], %r410;
	ld.shared.u32 	%r411, [%r16+8192];
	ld.shared.u32 	%r412, [%r14+8268];
	ld.shared.u32 	%r413, [%r22+4864];
	add.s32 	%r414, %r413, %r412;
	min.s32 	%r415, %r411, %r414;
	st.shared.u32 	[%r16+8192], %r415;
	ld.shared.u32 	%r416, [%r16+8320];
	ld.shared.u32 	%r417, [%r14+8268];
	ld.shared.u32 	%r418, [%r22+4992];
	add.s32 	%r419, %r418, %r417;
	min.s32 	%r420, %r416, %r419;
	st.shared.u32 	[%r16+8320], %r420;
	bar.sync 	0;
	ld.shared.u32 	%r421, [%r16];
	ld.shared.u32 	%r422, [%r14+80];
	ld.shared.u32 	%r423, [%r22+5120];
	add.s32 	%r424, %r423, %r422;
	min.s32 	%r425, %r421, %r424;
	st.shared.u32 	[%r16], %r425;
	ld.shared.u32 	%r426, [%r16+128];
	ld.shared.u32 	%r427, [%r14+80];
	ld.shared.u32 	%r428, [%r22+5248];
	add.s32 	%r429, %r428, %r427;
	min.s32 	%r430, %r426, %r429;
	st.shared.u32 	[%r16+128], %r430;
	ld.shared.u32 	%r431, [%r16+8192];
	ld.shared.u32 	%r432, [%r14+8272];
	ld.shared.u32 	%r433, [%r22+5120];
	add.s32 	%r434, %r433, %r432;
	min.s32 	%r435, %r431, %r434;
	st.shared.u32 	[%r16+8192], %r435;
	ld.shared.u32 	%r436, [%r16+8320];
	ld.shared.u32 	%r437, [%r14+8272];
	ld.shared.u32 	%r438, [%r22+5248];
	add.s32 	%r439, %r438, %r437;
	min.s32 	%r440, %r436, %r439;
	st.shared.u32 	[%r16+8320], %r440;
	bar.sync 	0;
	ld.shared.u32 	%r441, [%r16];
	ld.shared.u32 	%r442, [%r14+84];
	ld.shared.u32 	%r443, [%r22+5376];
	add.s32 	%r444, %r443, %r442;
	min.s32 	%r445, %r441, %r444;
	st.shared.u32 	[%r16], %r445;
	ld.shared.u32 	%r446, [%r16+128];
	ld.shared.u32 	%r447, [%r14+84];
	ld.shared.u32 	%r448, [%r22+5504];
	add.s32 	%r449, %r448, %r447;
	min.s32 	%r450, %r446, %r449;
	st.shared.u32 	[%r16+128], %r450;
	ld.shared.u32 	%r451, [%r16+8192];
	ld.shared.u32 	%r452, [%r14+8276];
	ld.shared.u32 	%r453, [%r22+5376];
	add.s32 	%r454, %r453, %r452;
	min.s32 	%r455, %r451, %r454;
	st.shared.u32 	[%r16+8192], %r455;
	ld.shared.u32 	%r456, [%r16+8320];
	ld.shared.u32 	%r457, [%r14+8276];
	ld.shared.u32 	%r458, [%r22+5504];
	add.s32 	%r459, %r458, %r457;
	min.s32 	%r460, %r456, %r459;
	st.shared.u32 	[%r16+8320], %r460;
	bar.sync 	0;
	ld.shared.u32 	%r461, [%r16];
	ld.shared.u32 	%r462, [%r14+88];
	ld.shared.u32 	%r463, [%r22+5632];
	add.s32 	%r464, %r463, %r462;
	min.s32 	%r465, %r461, %r464;
	st.shared.u32 	[%r16], %r465;
	ld.shared.u32 	%r466, [%r16+128];
	ld.shared.u32 	%r467, [%r14+88];
	ld.shared.u32 	%r468, [%r22+5760];
	add.s32 	%r469, %r468, %r467;
	min.s32 	%r470, %r466, %r469;
	st.shared.u32 	[%r16+128], %r470;
	ld.shared.u32 	%r471, [%r16+8192];
	ld.shared.u32 	%r472, [%r14+8280];
	ld.shared.u32 	%r473, [%r22+5632];
	add.s32 	%r474, %r473, %r472;
	min.s32 	%r475, %r471, %r474;
	st.shared.u32 	[%r16+8192], %r475;
	ld.shared.u32 	%r476, [%r16+8320];
	ld.shared.u32 	%r477, [%r14+8280];
	ld.shared.u32 	%r478, [%r22+5760];
	add.s32 	%r479, %r478, %r477;
	min.s32 	%r480, %r476, %r479;
	st.shared.u32 	[%r16+8320], %r480;
	bar.sync 	0;
	ld.shared.u32 	%r481, [%r16];
	ld.shared.u32 	%r482, [%r14+92];
	ld.shared.u32 	%r483, [%r22+5888];
	add.s32 	%r484, %r483, %r482;
	min.s32 	%r485, %r481, %r484;
	st.shared.u32 	[%r16], %r485;
	ld.shared.u32 	%r486, [%r16+128];
	ld.shared.u32 	%r487, [%r14+92];
	ld.shared.u32 	%r488, [%r22+6016];
	add.s32 	%r489, %r488, %r487;
	min.s32 	%r490, %r486, %r489;
	st.shared.u32 	[%r16+128], %r490;
	ld.shared.u32 	%r491, [%r16+8192];
	ld.shared.u32 	%r492, [%r14+8284];
	ld.shared.u32 	%r493, [%r22+5888];
	add.s32 	%r494, %r493, %r492;
	min.s32 	%r495, %r491, %r494;
	st.shared.u32 	[%r16+8192], %r495;
	ld.shared.u32 	%r496, [%r16+8320];
	ld.shared.u32 	%r497, [%r14+8284];
	ld.shared.u32 	%r498, [%r22+6016];
	add.s32 	%r499, %r498, %r497;
	min.s32 	%r500, %r496, %r499;
	st.shared.u32 	[%r16+8320], %r500;
	bar.sync 	0;
	ld.shared.u32 	%r501, [%r16];
	ld.shared.u32 	%r502, [%r14+96];
	ld.shared.u32 	%r503, [%r22+6144];
	add.s32 	%r504, %r503, %r502;
	min.s32 	%r505, %r501, %r504;
	st.shared.u32 	[%r16], %r505;
	ld.shared.u32 	%r506, [%r16+128];
	ld.shared.u32 	%r507, [%r14+96];
	ld.shared.u32 	%r508, [%r22+6272];
	add.s32 	%r509, %r508, %r507;
	min.s32 	%r510, %r506, %r509;
	st.shared.u32 	[%r16+128], %r510;
	ld.shared.u32 	%r511, [%r16+8192];
	ld.shared.u32 	%r512, [%r14+8288];
	ld.shared.u32 	%r513, [%r22+6144];
	add.s32 	%r514, %r513, %r512;
	min.s32 	%r515, %r511, %r514;
	st.shared.u32 	[%r16+8192], %r515;
	ld.shared.u32 	%r516, [%r16+8320];
	ld.shared.u32 	%r517, [%r14+8288];
	ld.shared.u32 	%r518, [%r22+6272];
	add.s32 	%r519, %r518, %r517;
	min.s32 	%r520, %r516, %r519;
	st.shared.u32 	[%r16+8320], %r520;
	bar.sync 	0;
	ld.shared.u32 	%r521, [%r16];
	ld.shared.u32 	%r522, [%r14+100];
	ld.shared.u32 	%r523, [%r22+6400];
	add.s32 	%r524, %r523, %r522;
	min.s32 	%r525, %r521, %r524;
	st.shared.u32 	[%r16], %r525;
	ld.shared.u32 	%r526, [%r16+128];
	ld.shared.u32 	%r527, [%r14+100];
	ld.shared.u32 	%r528, [%r22+6528];
	add.s32 	%r529, %r528, %r527;
	min.s32 	%r530, %r526, %r529;
	st.shared.u32 	[%r16+128], %r530;
	ld.shared.u32 	%r531, [%r16+8192];
	ld.shared.u32 	%r532, [%r14+8292];
	ld.shared.u32 	%r533, [%r22+6400];
	add.s32 	%r534, %r533, %r532;
	min.s32 	%r535, %r531, %r534;
	st.shared.u32 	[%r16+8192], %r535;
	ld.shared.u32 	%r536, [%r16+8320];
	ld.shared.u32 	%r537, [%r14+8292];
	ld.shared.u32 	%r538, [%r22+6528];
	add.s32 	%r539, %r538, %r537;
	min.s32 	%r540, %r536, %r539;
	st.shared.u32 	[%r16+8320], %r540;
	bar.sync 	0;
	ld.shared.u32 	%r541, [%r16];
	ld.shared.u32 	%r542, [%r14+104];
	ld.shared.u32 	%r543, [%r22+6656];
	add.s32 	%r544, %r543, %r542;
	min.s32 	%r545, %r541, %r544;
	st.shared.u32 	[%r16], %r545;
	ld.shared.u32 	%r546, [%r16+128];
	ld.shared.u32 	%r547, [%r14+104];
	ld.shared.u32 	%r548, [%r22+6784];
	add.s32 	%r549, %r548, %r547;
	min.s32 	%r550, %r546, %r549;
	st.shared.u32 	[%r16+128], %r550;
	ld.shared.u32 	%r551, [%r16+8192];
	ld.shared.u32 	%r552, [%r14+8296];
	ld.shared.u32 	%r553, [%r22+6656];
	add.s32 	%r554, %r553, %r552;
	min.s32 	%r555, %r551, %r554;
	st.shared.u32 	[%r16+8192], %r555;
	ld.shared.u32 	%r556, [%r16+8320];
	ld.shared.u32 	%r557, [%r14+8296];
	ld.shared.u32 	%r558, [%r22+6784];
	add.s32 	%r559, %r558, %r557;
	min.s32 	%r560, %r556, %r559;
	st.shared.u32 	[%r16+8320], %r560;
	bar.sync 	0;
	ld.shared.u32 	%r561, [%r16];
	ld.shared.u32 	%r562, [%r14+108];
	ld.shared.u32 	%r563, [%r22+6912];
	add.s32 	%r564, %r563, %r562;
	min.s32 	%r565, %r561, %r564;
	st.shared.u32 	[%r16], %r565;
	ld.shared.u32 	%r566, [%r16+128];
	ld.shared.u32 	%r567, [%r14+108];
	ld.shared.u32 	%r568, [%r22+7040];
	add.s32 	%r569, %r568, %r567;
	min.s32 	%r570, %r566, %r569;
	st.shared.u32 	[%r16+128], %r570;
	ld.shared.u32 	%r571, [%r16+8192];
	ld.shared.u32 	%r572, [%r14+8300];
	ld.shared.u32 	%r573, [%r22+6912];
	add.s32 	%r574, %r573, %r572;
	min.s32 	%r575, %r571, %r574;
	st.shared.u32 	[%r16+8192], %r575;
	ld.shared.u32 	%r576, [%r16+8320];
	ld.shared.u32 	%r577, [%r14+8300];
	ld.shared.u32 	%r578, [%r22+7040];
	add.s32 	%r579, %r578, %r577;
	min.s32 	%r580, %r576, %r579;
	st.shared.u32 	[%r16+8320], %r580;
	bar.sync 	0;
	ld.shared.u32 	%r581, [%r16];
	ld.shared.u32 	%r582, [%r14+112];
	ld.shared.u32 	%r583, [%r22+7168];
	add.s32 	%r584, %r583, %r582;
	min.s32 	%r585, %r581, %r584;
	st.shared.u32 	[%r16], %r585;
	ld.shared.u32 	%r586, [%r16+128];
	ld.shared.u32 	%r587, [%r14+112];
	ld.shared.u32 	%r588, [%r22+7296];
	add.s32 	%r589, %r588, %r587;
	min.s32 	%r590, %r586, %r589;
	st.shared.u32 	[%r16+128], %r590;
	ld.shared.u32 	%r591, [%r16+8192];
	ld.shared.u32 	%r592, [%r14+8304];
	ld.shared.u32 	%r593, [%r22+7168];
	add.s32 	%r594, %r593, %r592;
	min.s32 	%r595, %r591, %r594;
	st.shared.u32 	[%r16+8192], %r595;
	ld.shared.u32 	%r596, [%r16+8320];
	ld.shared.u32 	%r597, [%r14+8304];
	ld.shared.u32 	%r598, [%r22+7296];
	add.s32 	%r599, %r598, %r597;
	min.s32 	%r600, %r596, %r599;
	st.shared.u32 	[%r16+8320], %r600;
	bar.sync 	0;
	ld.shared.u32 	%r601, [%r16];
	ld.shared.u32 	%r602, [%r14+116];
	ld.shared.u32 	%r603, [%r22+7424];
	add.s32 	%r604, %r603, %r602;
	min.s32 	%r605, %r601, %r604;
	st.shared.u32 	[%r16], %r605;
	ld.shared.u32 	%r606, [%r16+128];
	ld.shared.u32 	%r607, [%r14+116];
	ld.shared.u32 	%r608, [%r22+7552];
	add.s32 	%r609, %r608, %r607;
	min.s32 	%r610, %r606, %r609;
	st.shared.u32 	[%r16+128], %r610;
	ld.shared.u32 	%r611, [%r16+8192];
	ld.shared.u32 	%r612, [%r14+8308];
	ld.shared.u32 	%r613, [%r22+7424];
	add.s32 	%r614, %r613, %r612;
	min.s32 	%r615, %r611, %r614;
	st.shared.u32 	[%r16+8192], %r615;
	ld.shared.u32 	%r616, [%r16+8320];
	ld.shared.u32 	%r617, [%r14+8308];
	ld.shared.u32 	%r618, [%r22+7552];
	add.s32 	%r619, %r618, %r617;
	min.s32 	%r620, %r616, %r619;
	st.shared.u32 	[%r16+8320], %r620;
	bar.sync 	0;
	ld.shared.u32 	%r621, [%r16];
	ld.shared.u32 	%r622, [%r14+120];
	ld.shared.u32 	%r623, [%r22+7680];
	add.s32 	%r624, %r623, %r622;
	min.s32 	%r625, %r621, %r624;
	st.shared.u32 	[%r16], %r625;
	ld.shared.u32 	%r626, [%r16+128];
	ld.shared.u32 	%r627, [%r14+120];
	ld.shared.u32 	%r628, [%r22+7808];
	add.s32 	%r629, %r628, %r627;
	min.s32 	%r630, %r626, %r629;
	st.shared.u32 	[%r16+128], %r630;
	ld.shared.u32 	%r631, [%r16+8192];
	ld.shared.u32 	%r632, [%r14+8312];
	ld.shared.u32 	%r633, [%r22+7680];
	add.s32 	%r634, %r633, %r632;
	min.s32 	%r635, %r631, %r634;
	st.shared.u32 	[%r16+8192], %r635;
	ld.shared.u32 	%r636, [%r16+8320];
	ld.shared.u32 	%r637, [%r14+8312];
	ld.shared.u32 	%r638, [%r22+7808];
	add.s32 	%r639, %r638, %r637;
	min.s32 	%r640, %r636, %r639;
	st.shared.u32 	[%r16+8320], %r640;
	bar.sync 	0;
	ld.shared.u32 	%r641, [%r16];
	ld.shared.u32 	%r642, [%r14+124];
	ld.shared.u32 	%r643, [%r22+7936];
	add.s32 	%r644, %r643, %r642;
	min.s32 	%r645, %r641, %r644;
	st.shared.u32 	[%r16], %r645;
	ld.shared.u32 	%r646, [%r16+128];
	ld.shared.u32 	%r647, [%r14+124];
	ld.shared.u32 	%r648, [%r22+8064];
	add.s32 	%r649, %r648, %r647;
	min.s32 	%r650, %r646, %r649;
	st.shared.u32 	[%r16+128], %r650;
	ld.shared.u32 	%r651, [%r16+8192];
	ld.shared.u32 	%r652, [%r14+8316];
	ld.shared.u32 	%r653, [%r22+7936];
	add.s32 	%r654, %r653, %r652;
	min.s32 	%r655, %r651, %r654;
	st.shared.u32 	[%r16+8192], %r655;
	ld.shared.u32 	%r656, [%r16+8320];
	ld.shared.u32 	%r657, [%r14+8316];
	ld.shared.u32 	%r658, [%r22+8064];
	add.s32 	%r659, %r658, %r657;
	min.s32 	%r660, %r656, %r659;
	st.shared.u32 	[%r16+8320], %r660;
	bar.sync 	0;
	ld.shared.u32 	%r661, [%r16];
	ld.shared.u32 	%r662, [%r14+128];
	ld.shared.u32 	%r663, [%r22+8192];
	add.s32 	%r664, %r663, %r662;
	min.s32 	%r665, %r661, %r664;
	st.shared.u32 	[%r16], %r665;
	ld.shared.u32 	%r666, [%r16+128];
	ld.shared.u32 	%r667, [%r14+128];
	ld.shared.u32 	%r668, [%r22+8320];
	add.s32 	%r669, %r668, %r667;
	min.s32 	%r670, %r666, %r669;
	st.shared.u32 	[%r16+128], %r670;
	ld.shared.u32 	%r671, [%r16+8192];
	ld.shared.u32 	%r672, [%r14+8320];
	ld.shared.u32 	%r673, [%r22+8192];
	add.s32 	%r674, %r673, %r672;
	min.s32 	%r675, %r671, %r674;
	st.shared.u32 	[%r16+8192], %r675;
	ld.shared.u32 	%r676, [%r16+8320];
	ld.shared.u32 	%r677, [%r14+8320];
	ld.shared.u32 	%r678, [%r22+8320];
	add.s32 	%r679, %r678, %r677;
	min.s32 	%r680, %r676, %r679;
	st.shared.u32 	[%r16+8320], %r680;
	bar.sync 	0;
	ld.shared.u32 	%r681, [%r16];
	ld.shared.u32 	%r682, [%r14+132];
	ld.shared.u32 	%r683, [%r22+8448];
	add.s32 	%r684, %r683, %r682;
	min.s32 	%r685, %r681, %r684;
	st.shared.u32 	[%r16], %r685;
	ld.shared.u32 	%r686, [%r16+128];
	ld.shared.u32 	%r687, [%r14+132];
	ld.shared.u32 	%r688, [%r22+8576];
	add.s32 	%r689, %r688, %r687;
	min.s32 	%r690, %r686, %r689;
	st.shared.u32 	[%r16+128], %r690;
	ld.shared.u32 	%r691, [%r16+8192];
	ld.shared.u32 	%r692, [%r14+8324];
	ld.shared.u32 	%r693, [%r22+8448];
	add.s32 	%r694, %r693, %r692;
	min.s32 	%r695, %r691, %r694;
	st.shared.u32 	[%r16+8192], %r695;
	ld.shared.u32 	%r696, [%r16+8320];
	ld.shared.u32 	%r697, [%r14+8324];
	ld.shared.u32 	%r698, [%r22+8576];
	add.s32 	%r699, %r698, %r697;
	min.s32 	%r700, %r696, %r699;
	st.shared.u32 	[%r16+8320], %r700;
	bar.sync 	0;
	ld.shared.u32 	%r701, [%r16];
	ld.shared.u32 	%r702, [%r14+136];
	ld.shared.u32 	%r703, [%r22+8704];
	add.s32 	%r704, %r703, %r702;
	min.s32 	%r705, %r701, %r704;
	st.shared.u32 	[%r16], %r705;
	ld.shared.u32 	%r706, [%r16+128];
	ld.shared.u32 	%r707, [%r14+136];
	ld.shared.u32 	%r708, [%r22+8832];
	add.s32 	%r709, %r708, %r707;
	min.s32 	%r710, %r706, %r709;
	st.shared.u32 	[%r16+128], %r710;
	ld.shared.u32 	%r711, [%r16+8192];
	ld.shared.u32 	%r712, [%r14+8328];
	ld.shared.u32 	%r713, [%r22+8704];
	add.s32 	%r714, %r713, %r712;
	min.s32 	%r715, %r711, %r714;
	st.shared.u32 	[%r16+8192], %r715;
	ld.shared.u32 	%r716, [%r16+8320];
	ld.shared.u32 	%r717, [%r14+8328];
	ld.shared.u32 	%r718, [%r22+8832];
	add.s32 	%r719, %r718, %r717;
	min.s32 	%r720, %r716, %r719;
	st.shared.u32 	[%r16+8320], %r720;
	bar.sync 	0;
	ld.shared.u32 	%r721, [%r16];
	ld.shared.u32 	%r722, [%r14+140];
	ld.shared.u32 	%r723, [%r22+8960];
	add.s32 	%r724, %r723, %r722;
	min.s32 	%r725, %r721, %r724;
	st.shared.u32 	[%r16], %r725;
	ld.shared.u32 	%r726, [%r16+128];
	ld.shared.u32 	%r727, [%r14+140];
	ld.shared.u32 	%r728, [%r22+9088];
	add.s32 	%r729, %r728, %r727;
	min.s32 	%r730, %r726, %r729;
	st.shared.u32 	[%r16+128], %r730;
	ld.shared.u32 	%r731, [%r16+8192];
	ld.shared.u32 	%r732, [%r14+8332];
	ld.shared.u32 	%r733, [%r22+8960];
	add.s32 	%r734, %r733, %r732;
	min.s32 	%r735, %r731, %r734;
	st.shared.u32 	[%r16+8192], %r735;
	ld.shared.u32 	%r736, [%r16+8320];
	ld.shared.u32 	%r737, [%r14+8332];
	ld.shared.u32 	%r738, [%r22+9088];
	add.s32 	%r739, %r738, %r737;
	min.s32 	%r740, %r736, %r739;
	st.shared.u32 	[%r16+8320], %r740;
	bar.sync 	0;
	ld.shared.u32 	%r741, [%r16];
	ld.shared.u32 	%r742, [%r14+144];
	ld.shared.u32 	%r743, [%r22+9216];
	add.s32 	%r744, %r743, %r742;
	min.s32 	%r745, %r741, %r744;
	st.shared.u32 	[%r16], %r745;
	ld.shared.u32 	%r746, [%r16+128];
	ld.shared.u32 	%r747, [%r14+144];
	ld.shared.u32 	%r748, [%r22+9344];
	add.s32 	%r749, %r748, %r747;
	min.s32 	%r750, %r746, %r749;
	st.shared.u32 	[%r16+128], %r750;
	ld.shared.u32 	%r751, [%r16+8192];
	ld.shared.u32 	%r752, [%r14+8336];
	ld.shared.u32 	%r753, [%r22+9216];
	add.s32 	%r754, %r753, %r752;
	min.s32 	%r755, %r751, %r754;
	st.shared.u32 	[%r16+8192], %r755;
	ld.shared.u32 	%r756, [%r16+8320];
	ld.shared.u32 	%r757, [%r14+8336];
	ld.shared.u32 	%r758, [%r22+9344];
	add.s32 	%r759, %r758, %r757;
	min.s32 	%r760, %r756, %r759;
	st.shared.u32 	[%r16+8320], %r760;
	bar.sync 	0;
	ld.shared.u32 	%r761, [%r16];
	ld.shared.u32 	%r762, [%r14+148];
	ld.shared.u32 	%r763, [%r22+9472];
	add.s32 	%r764, %r763, %r762;
	min.s32 	%r765, %r761, %r764;
	st.shared.u32 	[%r16], %r765;
	ld.shared.u32 	%r766, [%r16+128];
	ld.shared.u32 	%r767, [%r14+148];
	ld.shared.u32 	%r768, [%r22+9600];
	add.s32 	%r769, %r768, %r767;
	min.s32 	%r770, %r766, %r769;
	st.shared.u32 	[%r16+128], %r770;
	ld.shared.u32 	%r771, [%r16+8192];
	ld.shared.u32 	%r772, [%r14+8340];
	ld.shared.u32 	%r773, [%r22+9472];
	add.s32 	%r774, %r773, %r772;
	min.s32 	%r775, %r771, %r774;
	st.shared.u32 	[%r16+8192], %r775;
	ld.shared.u32 	%r776, [%r16+8320];
	ld.shared.u32 	%r777, [%r14+8340];
	ld.shared.u32 	%r778, [%r22+9600];
	add.s32 	%r779, %r778, %r777;
	min.s32 	%r780, %r776, %r779;
	st.shared.u32 	[%r16+8320], %r780;
	bar.sync 	0;
	ld.shared.u32 	%r781, [%r16];
	ld.shared.u32 	%r782, [%r14+152];
	ld.shared.u32 	%r783, [%r22+9728];
	add.s32 	%r784, %r783, %r782;
	min.s32 	%r785, %r781, %r784;
	st.shared.u32 	[%r16], %r785;
	ld.shared.u32 	%r786, [%r16+128];
	ld.shared.u32 	%r787, [%r14+152];
	ld.shared.u32 	%r788, [%r22+9856];
	add.s32 	%r789, %r788, %r787;
	min.s32 	%r790, %r786, %r789;
	st.shared.u32 	[%r16+128], %r790;
	ld.shared.u32 	%r791, [%r16+8192];
	ld.shared.u32 	%r792, [%r14+8344];
	ld.shared.u32 	%r793, [%r22+9728];
	add.s32 	%r794, %r793, %r792;
	min.s32 	%r795, %r791, %r794;
	st.shared.u32 	[%r16+8192], %r795;
	ld.shared.u32 	%r796, [%r16+8320];
	ld.shared.u32 	%r797, [%r14+8344];
	ld.shared.u32 	%r798, [%r22+9856];
	add.s32 	%r799, %r798, %r797;
	min.s32 	%r800, %r796, %r799;
	st.shared.u32 	[%r16+8320], %r800;
	bar.sync 	0;
	ld.shared.u32 	%r801, [%r16];
	ld.shared.u32 	%r802, [%r14+156];
	ld.shared.u32 	%r803, [%r22+9984];
	add.s32 	%r804, %r803, %r802;
	min.s32 	%r805, %r801, %r804;
	st.shared.u32 	[%r16], %r805;
	ld.shared.u32 	%r806, [%r16+128];
	ld.shared.u32 	%r807, [%r14+156];
	ld.shared.u32 	%r808, [%r22+10112];
	add.s32 	%r809, %r808, %r807;
	min.s32 	%r810, %r806, %r809;
	st.shared.u32 	[%r16+128], %r810;
	ld.shared.u32 	%r811, [%r16+8192];
	ld.shared.u32 	%r812, [%r14+8348];
	ld.shared.u32 	%r813, [%r22+9984];
	add.s32 	%r814, %r813, %r812;
	min.s32 	%r815, %r811, %r814;
	st.shared.u32 	[%r16+8192], %r815;
	ld.shared.u32 	%r816, [%r16+8320];
	ld.shared.u32 	%r817, [%r14+8348];
	ld.shared.u32 	%r818, [%r22+10112];
	add.s32 	%r819, %r818, %r817;
	min.s32 	%r820, %r816, %r819;
	st.shared.u32 	[%r16+8320], %r820;
	bar.sync 	0;
	ld.shared.u32 	%r821, [%r16];
	ld.shared.u32 	%r822, [%r14+160];
	ld.shared.u32 	%r823, [%r22+10240];
	add.s32 	%r824, %r823, %r822;
	min.s32 	%r825, %r821, %r824;
	st.shared.u32 	[%r16], %r825;
	ld.shared.u32 	%r826, [%r16+128];
	ld.shared.u32 	%r827, [%r14+160];
	ld.shared.u32 	%r828, [%r22+10368];
	add.s32 	%r829, %r828, %r827;
	min.s32 	%r830, %r826, %r829;
	st.shared.u32 	[%r16+128], %r830;
	ld.shared.u32 	%r831, [%r16+8192];
	ld.shared.u32 	%r832, [%r14+8352];
	ld.shared.u32 	%r833, [%r22+10240];
	add.s32 	%r834, %r833, %r832;
	min.s32 	%r835, %r831, %r834;
	st.shared.u32 	[%r16+8192], %r835;
	ld.shared.u32 	%r836, [%r16+8320];
	ld.shared.u32 	%r837, [%r14+8352];
	ld.shared.u32 	%r838, [%r22+10368];
	add.s32 	%r839, %r838, %r837;
	min.s32 	%r840, %r836, %r839;
	st.shared.u32 	[%r16+8320], %r840;
	bar.sync 	0;
	ld.shared.u32 	%r841, [%r16];
	ld.shared.u32 	%r842, [%r14+164];
	ld.shared.u32 	%r843, [%r22+10496];
	add.s32 	%r844, %r843, %r842;
	min.s32 	%r845, %r841, %r844;
	st.shared.u32 	[%r16], %r845;
	ld.shared.u32 	%r846, [%r16+128];
	ld.shared.u32 	%r847, [%r14+164];
	ld.shared.u32 	%r848, [%r22+10624];
	add.s32 	%r849, %r848, %r847;
	min.s32 	%r850, %r846, %r849;
	st.shared.u32 	[%r16+128], %r850;
	ld.shared.u32 	%r851, [%r16+8192];
	ld.shared.u32 	%r852, [%r14+8356];
	ld.shared.u32 	%r853, [%r22+10496];
	add.s32 	%r854, %r853, %r852;
	min.s32 	%r855, %r851, %r854;
	st.shared.u32 	[%r16+8192], %r855;
	ld.shared.u32 	%r856, [%r16+8320];
	ld.shared.u32 	%r857, [%r14+8356];
	ld.shared.u32 	%r858, [%r22+10624];
	add.s32 	%r859, %r858, %r857;
	min.s32 	%r860, %r856, %r859;
	st.shared.u32 	[%r16+8320], %r860;
	bar.sync 	0;
	ld.shared.u32 	%r861, [%r16];
	ld.shared.u32 	%r862, [%r14+168];
	ld.shared.u32 	%r863, [%r22+10752];
	add.s32 	%r864, %r863, %r862;
	min.s32 	%r865, %r861, %r864;
	st.shared.u32 	[%r16], %r865;
	ld.shared.u32 	%r866, [%r16+128];
	ld.shared.u32 	%r867, [%r14+168];
	ld.shared.u32 	%r868, [%r22+10880];
	add.s32 	%r869, %r868, %r867;
	min.s32 	%r870, %r866, %r869;
	st.shared.u32 	[%r16+128], %r870;
	ld.shared.u32 	%r871, [%r16+8192];
	ld.shared.u32 	%r872, [%r14+8360];
	ld.shared.u32 	%r873, [%r22+10752];
	add.s32 	%r874, %r873, %r872;
	min.s32 	%r875, %r871, %r874;
	st.shared.u32 	[%r16+8192], %r875;
	ld.shared.u32 	%r876, [%r16+8320];
	ld.shared.u32 	%r877, [%r14+8360];
	ld.shared.u32 	%r878, [%r22+10880];
	add.s32 	%r879, %r878, %r877;
	min.s32 	%r880, %r876, %r879;
	st.shared.u32 	[%r16+8320], %r880;
	bar.sync 	0;
	ld.shared.u32 	%r881, [%r16];
	ld.shared.u32 	%r882, [%r14+172];
	ld.shared.u32 	%r883, [%r22+11008];
	add.s32 	%r884, %r883, %r882;
	min.s32 	%r885, %r881, %r884;
	st.shared.u32 	[%r16], %r885;
	ld.shared.u32 	%r886, [%r16+128];
	ld.shared.u32 	%r887, [%r14+172];
	ld.shared.u32 	%r888, [%r22+11136];
	add.s32 	%r889, %r888, %r887;
	min.s32 	%r890, %r886, %r889;
	st.shared.u32 	[%r16+128], %r890;
	ld.shared.u32 	%r891, [%r16+8192];
	ld.shared.u32 	%r892, [%r14+8364];
	ld.shared.u32 	%r893, [%r22+11008];
	add.s32 	%r894, %r893, %r892;
	min.s32 	%r895, %r891, %r894;
	st.shared.u32 	[%r16+8192], %r895;
	ld.shared.u32 	%r896, [%r16+8320];
	ld.shared.u32 	%r897, [%r14+8364];
	ld.shared.u32 	%r898, [%r22+11136];
	add.s32 	%r899, %r898, %r897;
	min.s32 	%r900, %r896, %r899;
	st.shared.u32 	[%r16+8320], %r900;
	bar.sync 	0;
	ld.shared.u32 	%r901, [%r16];
	ld.shared.u32 	%r902, [%r14+176];
	ld.shared.u32 	%r903, [%r22+11264];
	add.s32 	%r904, %r903, %r902;
	min.s32 	%r905, %r901, %r904;
	st.shared.u32 	[%r16], %r905;
	ld.shared.u32 	%r906, [%r16+128];
	ld.shared.u32 	%r907, [%r14+176];
	ld.shared.u32 	%r908, [%r22+11392];
	add.s32 	%r909, %r908, %r907;
	min.s32 	%r910, %r906, %r909;
	st.shared.u32 	[%r16+128], %r910;
	ld.shared.u32 	%r911, [%r16+8192];
	ld.shared.u32 	%r912, [%r14+8368];
	ld.shared.u32 	%r913, [%r22+11264];
	add.s32 	%r914, %r913, %r912;
	min.s32 	%r915, %r911, %r914;
	st.shared.u32 	[%r16+8192], %r915;
	ld.shared.u32 	%r916, [%r16+8320];
	ld.shared.u32 	%r917, [%r14+8368];
	ld.shared.u32 	%r918, [%r22+11392];
	add.s32 	%r919, %r918, %r917;
	min.s32 	%r920, %r916, %r919;
	st.shared.u32 	[%r16+8320], %r920;
	bar.sync 	0;
	ld.shared.u32 	%r921, [%r16];
	ld.shared.u32 	%r922, [%r14+180];
	ld.shared.u32 	%r923, [%r22+11520];
	add.s32 	%r924, %r923, %r922;
	min.s32 	%r925, %r921, %r924;
	st.shared.u32 	[%r16], %r925;
	ld.shared.u32 	%r926, [%r16+128];
	ld.shared.u32 	%r927, [%r14+180];
	ld.shared.u32 	%r928, [%r22+11648];
	add.s32 	%r929, %r928, %r927;
	min.s32 	%r930, %r926, %r929;
	st.shared.u32 	[%r16+128], %r930;
	ld.shared.u32 	%r931, [%r16+8192];
	ld.shared.u32 	%r932, [%r14+8372];
	ld.shared.u32 	%r933, [%r22+11520];
	add.s32 	%r934, %r933, %r932;
	min.s32 	%r935, %r931, %r934;
	st.shared.u32 	[%r16+8192], %r935;
	ld.shared.u32 	%r936, [%r16+8320];
	ld.shared.u32 	%r937, [%r14+8372];
	ld.shared.u32 	%r938, [%r22+11648];
	add.s32 	%r939, %r938, %r937;
	min.s32 	%r940, %r936, %r939;
	st.shared.u32 	[%r16+8320], %r940;
	bar.sync 	0;
	ld.shared.u32 	%r941, [%r16];
	ld.shared.u32 	%r942, [%r14+184];
	ld.shared.u32 	%r943, [%r22+11776];
	add.s32 	%r944, %r943, %r942;
	min.s32 	%r945, %r941, %r944;
	st.shared.u32 	[%r16], %r945;
	ld.shared.u32 	%r946, [%r16+128];
	ld.shared.u32 	%r947, [%r14+184];
	ld.shared.u32 	%r948, [%r22+11904];
	add.s32 	%r949, %r948, %r947;
	min.s32 	%r950, %r946, %r949;
	st.shared.u32 	[%r16+128], %r950;
	ld.shared.u32 	%r951, [%r16+8192];
	ld.shared.u32 	%r952, [%r14+8376];
	ld.shared.u32 	%r953, [%r22+11776];
	add.s32 	%r954, %r953, %r952;
	min.s32 	%r955, %r951, %r954;
	st.shared.u32 	[%r16+8192], %r955;
	ld.shared.u32 	%r956, [%r16+8320];
	ld.shared.u32 	%r957, [%r14+8376];
	ld.shared.u32 	%r958, [%r22+11904];
	add.s32 	%r959, %r958, %r957;
	min.s32 	%r960, %r956, %r959;
	st.shared.u32 	[%r16+8320], %r960;
	bar.sync 	0;
	ld.shared.u32 	%r961, [%r16];
	ld.shared.u32 	%r962, [%r14+188];
	ld.shared.u32 	%r963, [%r22+12032];
	add.s32 	%r964, %r963, %r962;
	min.s32 	%r965, %r961, %r964;
	st.shared.u32 	[%r16], %r965;
	ld.shared.u32 	%r966, [%r16+128];
	ld.shared.u32 	%r967, [%r14+188];
	ld.shared.u32 	%r968, [%r22+12160];
	add.s32 	%r969, %r968, %r967;
	min.s32 	%r970, %r966, %r969;
	st.shared.u32 	[%r16+128], %r970;
	ld.shared.u32 	%r971, [%r16+8192];
	ld.shared.u32 	%r972, [%r14+8380];
	ld.shared.u32 	%r973, [%r22+12032];
	add.s32 	%r974, %r973, %r972;
	min.s32 	%r975, %r971, %r974;
	st.shared.u32 	[%r16+8192], %r975;
	ld.shared.u32 	%r976, [%r16+8320];
	ld.shared.u32 	%r977, [%r14+8380];
	ld.shared.u32 	%r978, [%r22+12160];
	add.s32 	%r979, %r978, %r977;
	min.s32 	%r980, %r976, %r979;
	st.shared.u32 	[%r16+8320], %r980;
	bar.sync 	0;
	ld.shared.u32 	%r981, [%r16];
	ld.shared.u32 	%r982, [%r14+192];
	ld.shared.u32 	%r983, [%r22+12288];
	add.s32 	%r984, %r983, %r982;
	min.s32 	%r985, %r981, %r984;
	st.shared.u32 	[%r16], %r985;
	ld.shared.u32 	%r986, [%r16+128];
	ld.shared.u32 	%r987, [%r14+192];
	ld.shared.u32 	%r988, [%r22+12416];
	add.s32 	%r989, %r988, %r987;
	min.s32 	%r990, %r986, %r989;
	st.shared.u32 	[%r16+128], %r990;
	ld.shared.u32 	%r991, [%r16+8192];
	ld.shared.u32 	%r992, [%r14+8384];
	ld.shared.u32 	%r993, [%r22+12288];
	add.s32 	%r994, %r993, %r992;
	min.s32 	%r995, %r991, %r994;
	st.shared.u32 	[%r16+8192], %r995;
	ld.shared.u32 	%r996, [%r16+8320];
	ld.shared.u32 	%r997, [%r14+8384];
	ld.shared.u32 	%r998, [%r22+12416];
	add.s32 	%r999, %r998, %r997;
	min.s32 	%r1000, %r996, %r999;
	st.shared.u32 	[%r16+8320], %r1000;
	bar.sync 	0;
	ld.shared.u32 	%r1001, [%r16];
	ld.shared.u32 	%r1002, [%r14+196];
	ld.shared.u32 	%r1003, [%r22+12544];
	add.s32 	%r1004, %r1003, %r1002;
	min.s32 	%r1005, %r1001, %r1004;
	st.shared.u32 	[%r16], %r1005;
	ld.shared.u32 	%r1006, [%r16+128];
	ld.shared.u32 	%r1007, [%r14+196];
	ld.shared.u32 	%r1008, [%r22+12672];
	add.s32 	%r1009, %r1008, %r1007;
	min.s32 	%r1010, %r1006, %r1009;
	st.shared.u32 	[%r16+128], %r1010;
	ld.shared.u32 	%r1011, [%r16+8192];
	ld.shared.u32 	%r1012, [%r14+8388];
	ld.shared.u32 	%r1013, [%r22+12544];
	add.s32 	%r1014, %r1013, %r1012;
	min.s32 	%r1015, %r1011, %r1014;
	st.shared.u32 	[%r16+8192], %r1015;
	ld.shared.u32 	%r1016, [%r16+8320];
	ld.shared.u32 	%r1017, [%r14+8388];
	ld.shared.u32 	%r1018, [%r22+12672];
	add.s32 	%r1019, %r1018, %r1017;
	min.s32 	%r1020, %r1016, %r1019;
	st.shared.u32 	[%r16+8320], %r1020;
	bar.sync 	0;
	ld.shared.u32 	%r1021, [%r16];
	ld.shared.u32 	%r1022, [%r14+200];
	ld.shared.u32 	%r1023, [%r22+12800];
	add.s32 	%r1024, %r1023, %r1022;
	min.s32 	%r1025, %r1021, %r1024;
	st.shared.u32 	[%r16], %r1025;
	ld.shared.u32 	%r1026, [%r16+128];
	ld.shared.u32 	%r1027, [%r14+200];
	ld.shared.u32 	%r1028, [%r22+12928];
	add.s32 	%r1029, %r1028, %r1027;
	min.s32 	%r1030, %r1026, %r1029;
	st.shared.u32 	[%r16+128], %r1030;
	ld.shared.u32 	%r1031, [%r16+8192];
	ld.shared.u32 	%r1032, [%r14+8392];
	ld.shared.u32 	%r1033, [%r22+12800];
	add.s32 	%r1034, %r1033, %r1032;
	min.s32 	%r1035, %r1031, %r1034;
	st.shared.u32 	[%r16+8192], %r1035;
	ld.shared.u32 	%r1036, [%r16+8320];
	ld.shared.u32 	%r1037, [%r14+8392];
	ld.shared.u32 	%r1038, [%r22+12928];
	add.s32 	%r1039, %r1038, %r1037;
	min.s32 	%r1040, %r1036, %r1039;
	st.shared.u32 	[%r16+8320], %r1040;
	bar.sync 	0;
	ld.shared.u32 	%r1041, [%r16];
	ld.shared.u32 	%r1042, [%r14+204];
	ld.shared.u32 	%r1043, [%r22+13056];
	add.s32 	%r1044, %r1043, %r1042;
	min.s32 	%r1045, %r1041, %r1044;
	st.shared.u32 	[%r16], %r1045;
	ld.shared.u32 	%r1046, [%r16+128];
	ld.shared.u32 	%r1047, [%r14+204];
	ld.shared.u32 	%r1048, [%r22+13184];
	add.s32 	%r1049, %r1048, %r1047;
	min.s32 	%r1050, %r1046, %r1049;
	st.shared.u32 	[%r16+128], %r1050;
	ld.shared.u32 	%r1051, [%r16+8192];
	ld.shared.u32 	%r1052, [%r14+8396];
	ld.shared.u32 	%r1053, [%r22+13056];
	add.s32 	%r1054, %r1053, %r1052;
	min.s32 	%r1055, %r1051, %r1054;
	st.shared.u32 	[%r16+8192], %r1055;
	ld.shared.u32 	%r1056, [%r16+8320];
	ld.shared.u32 	%r1057, [%r14+8396];
	ld.shared.u32 	%r1058, [%r22+13184];
	add.s32 	%r1059, %r1058, %r1057;
	min.s32 	%r1060, %r1056, %r1059;
	st.shared.u32 	[%r16+8320], %r1060;
	bar.sync 	0;
	ld.shared.u32 	%r1061, [%r16];
	ld.shared.u32 	%r1062, [%r14+208];
	ld.shared.u32 	%r1063, [%r22+13312];
	add.s32 	%r1064, %r1063, %r1062;
	min.s32 	%r1065, %r1061, %r1064;
	st.shared.u32 	[%r16], %r1065;
	ld.shared.u32 	%r1066, [%r16+128];
	ld.shared.u32 	%r1067, [%r14+208];
	ld.shared.u32 	%r1068, [%r22+13440];
	add.s32 	%r1069, %r1068, %r1067;
	min.s32 	%r1070, %r1066, %r1069;
	st.shared.u32 	[%r16+128], %r1070;
	ld.shared.u32 	%r1071, [%r16+8192];
	ld.shared.u32 	%r1072, [%r14+8400];
	ld.shared.u32 	%r1073, [%r22+13312];
	add.s32 	%r1074, %r1073, %r1072;
	min.s32 	%r1075, %r1071, %r1074;
	st.shared.u32 	[%r16+8192], %r1075;
	ld.shared.u32 	%r1076, [%r16+8320];
	ld.shared.u32 	%r1077, [%r14+8400];
	ld.shared.u32 	%r1078, [%r22+13440];
	add.s32 	%r1079, %r1078, %r1077;
	min.s32 	%r1080, %r1076, %r1079;
	st.shared.u32 	[%r16+8320], %r1080;
	bar.sync 	0;
	ld.shared.u32 	%r1081, [%r16];
	ld.shared.u32 	%r1082, [%r14+212];
	ld.shared.u32 	%r1083, [%r22+13568];
	add.s32 	%r1084, %r1083, %r1082;
	min.s32 	%r1085, %r1081, %r1084;
	st.shared.u32 	[%r16], %r1085;
	ld.shared.u32 	%r1086, [%r16+128];
	ld.shared.u32 	%r1087, [%r14+212];
	ld.shared.u32 	%r1088, [%r22+13696];
	add.s32 	%r1089, %r1088, %r1087;
	min.s32 	%r1090, %r1086, %r1089;
	st.shared.u32 	[%r16+128], %r1090;
	ld.shared.u32 	%r1091, [%r16+8192];
	ld.shared.u32 	%r1092, [%r14+8404];
	ld.shared.u32 	%r1093, [%r22+13568];
	add.s32 	%r1094, %r1093, %r1092;
	min.s32 	%r1095, %r1091, %r1094;
	st.shared.u32 	[%r16+8192], %r1095;
	ld.shared.u32 	%r1096, [%r16+8320];
	ld.shared.u32 	%r1097, [%r14+8404];
	ld.shared.u32 	%r1098, [%r22+13696];
	add.s32 	%r1099, %r1098, %r1097;
	min.s32 	%r1100, %r1096, %r1099;
	st.shared.u32 	[%r16+8320], %r1100;
	bar.sync 	0;
	ld.shared.u32 	%r1101, [%r16];
	ld.shared.u32 	%r1102, [%r14+216];
	ld.shared.u32 	%r1103, [%r22+13824];
	add.s32 	%r1104, %r1103, %r1102;
	min.s32 	%r1105, %r1101, %r1104;
	st.shared.u32 	[%r16], %r1105;
	ld.shared.u32 	%r1106, [%r16+128];
	ld.shared.u32 	%r1107, [%r14+216];
	ld.shared.u32 	%r1108, [%r22+13952];
	add.s32 	%r1109, %r1108, %r1107;
	min.s32 	%r1110, %r1106, %r1109;
	st.shared.u32 	[%r16+128], %r1110;
	ld.shared.u32 	%r1111, [%r16+8192];
	ld.shared.u32 	%r1112, [%r14+8408];
	ld.shared.u32 	%r1113, [%r22+13824];
	add.s32 	%r1114, %r1113, %r1112;
	min.s32 	%r1115, %r1111, %r1114;
	st.shared.u32 	[%r16+8192], %r1115;
	ld.shared.u32 	%r1116, [%r16+8320];
	ld.shared.u32 	%r1117, [%r14+8408];
	ld.shared.u32 	%r1118, [%r22+13952];
	add.s32 	%r1119, %r1118, %r1117;
	min.s32 	%r1120, %r1116, %r1119;
	st.shared.u32 	[%r16+8320], %r1120;
	bar.sync 	0;
	ld.shared.u32 	%r1121, [%r16];
	ld.shared.u32 	%r1122, [%r14+220];
	ld.shared.u32 	%r1123, [%r22+14080];
	add.s32 	%r1124, %r1123, %r1122;
	min.s32 	%r1125, %r1121, %r1124;
	st.shared.u32 	[%r16], %r1125;
	ld.shared.u32 	%r1126, [%r16+128];
	ld.shared.u32 	%r1127, [%r14+220];
	ld.shared.u32 	%r1128, [%r22+14208];
	add.s32 	%r1129, %r1128, %r1127;
	min.s32 	%r1130, %r1126, %r1129;
	st.shared.u32 	[%r16+128], %r1130;
	ld.shared.u32 	%r1131, [%r16+8192];
	ld.shared.u32 	%r1132, [%r14+8412];
	ld.shared.u32 	%r1133, [%r22+14080];
	add.s32 	%r1134, %r1133, %r1132;
	min.s32 	%r1135, %r1131, %r1134;
	st.shared.u32 	[%r16+8192], %r1135;
	ld.shared.u32 	%r1136, [%r16+8320];
	ld.shared.u32 	%r1137, [%r14+8412];
	ld.shared.u32 	%r1138, [%r22+14208];
	add.s32 	%r1139, %r1138, %r1137;
	min.s32 	%r1140, %r1136, %r1139;
	st.shared.u32 	[%r16+8320], %r1140;
	bar.sync 	0;
	ld.shared.u32 	%r1141, [%r16];
	ld.shared.u32 	%r1142, [%r14+224];
	ld.shared.u32 	%r1143, [%r22+14336];
	add.s32 	%r1144, %r1143, %r1142;
	min.s32 	%r1145, %r1141, %r1144;
	st.shared.u32 	[%r16], %r1145;
	ld.shared.u32 	%r1146, [%r16+128];
	ld.shared.u32 	%r1147, [%r14+224];
	ld.shared.u32 	%r1148, [%r22+14464];
	add.s32 	%r1149, %r1148, %r1147;
	min.s32 	%r1150, %r1146, %r1149;
	st.shared.u32 	[%r16+128], %r1150;
	ld.shared.u32 	%r1151, [%r16+8192];
	ld.shared.u32 	%r1152, [%r14+8416];
	ld.shared.u32 	%r1153, [%r22+14336];
	add.s32 	%r1154, %r1153, %r1152;
	min.s32 	%r1155, %r1151, %r1154;
	st.shared.u32 	[%r16+8192], %r1155;
	ld.shared.u32 	%r1156, [%r16+8320];
	ld.shared.u32 	%r1157, [%r14+8416];
	ld.shared.u32 	%r1158, [%r22+14464];
	add.s32 	%r1159, %r1158, %r1157;
	min.s32 	%r1160, %r1156, %r1159;
	st.shared.u32 	[%r16+8320], %r1160;
	bar.sync 	0;
	ld.shared.u32 	%r1161, [%r16];
	ld.shared.u32 	%r1162, [%r14+228];
	ld.shared.u32 	%r1163, [%r22+14592];
	add.s32 	%r1164, %r1163, %r1162;
	min.s32 	%r1165, %r1161, %r1164;
	st.shared.u32 	[%r16], %r1165;
	ld.shared.u32 	%r1166, [%r16+128];
	ld.shared.u32 	%r1167, [%r14+228];
	ld.shared.u32 	%r1168, [%r22+14720];
	add.s32 	%r1169, %r1168, %r1167;
	min.s32 	%r1170, %r1166, %r1169;
	st.shared.u32 	[%r16+128], %r1170;
	ld.shared.u32 	%r1171, [%r16+8192];
	ld.shared.u32 	%r1172, [%r14+8420];
	ld.shared.u32 	%r1173, [%r22+14592];
	add.s32 	%r1174, %r1173, %r1172;
	min.s32 	%r1175, %r1171, %r1174;
	st.shared.u32 	[%r16+8192], %r1175;
	ld.shared.u32 	%r1176, [%r16+8320];
	ld.shared.u32 	%r1177, [%r14+8420];
	ld.shared.u32 	%r1178, [%r22+14720];
	add.s32 	%r1179, %r1178, %r1177;
	min.s32 	%r1180, %r1176, %r1179;
	st.shared.u32 	[%r16+8320], %r1180;
	bar.sync 	0;
	ld.shared.u32 	%r1181, [%r16];
	ld.shared.u32 	%r1182, [%r14+232];
	ld.shared.u32 	%r1183, [%r22+14848];
	add.s32 	%r1184, %r1183, %r1182;
	min.s32 	%r1185, %r1181, %r1184;
	st.shared.u32 	[%r16], %r1185;
	ld.shared.u32 	%r1186, [%r16+128];
	ld.shared.u32 	%r1187, [%r14+232];
	ld.shared.u32 	%r1188, [%r22+14976];
	add.s32 	%r1189, %r1188, %r1187;
	min.s32 	%r1190, %r1186, %r1189;
	st.shared.u32 	[%r16+128], %r1190;
	ld.shared.u32 	%r1191, [%r16+8192];
	ld.shared.u32 	%r1192, [%r14+8424];
	ld.shared.u32 	%r1193, [%r22+14848];
	add.s32 	%r1194, %r1193, %r1192;
	min.s32 	%r1195, %r1191, %r1194;
	st.shared.u32 	[%r16+8192], %r1195;
	ld.shared.u32 	%r1196, [%r16+8320];
	ld.shared.u32 	%r1197, [%r14+8424];
	ld.shared.u32 	%r1198, [%r22+14976];
	add.s32 	%r1199, %r1198, %r1197;
	min.s32 	%r1200, %r1196, %r1199;
	st.shared.u32 	[%r16+8320], %r1200;
	bar.sync 	0;
	ld.shared.u32 	%r1201, [%r16];
	ld.shared.u32 	%r1202, [%r14+236];
	ld.shared.u32 	%r1203, [%r22+15104];
	add.s32 	%r1204, %r1203, %r1202;
	min.s32 	%r1205, %r1201, %r1204;
	st.shared.u32 	[%r16], %r1205;
	ld.shared.u32 	%r1206, [%r16+128];
	ld.shared.u32 	%r1207, [%r14+236];
	ld.shared.u32 	%r1208, [%r22+15232];
	add.s32 	%r1209, %r1208, %r1207;
	min.s32 	%r1210, %r1206, %r1209;
	st.shared.u32 	[%r16+128], %r1210;
	ld.shared.u32 	%r1211, [%r16+8192];
	ld.shared.u32 	%r1212, [%r14+8428];
	ld.shared.u32 	%r1213, [%r22+15104];
	add.s32 	%r1214, %r1213, %r1212;
	min.s32 	%r1215, %r1211, %r1214;
	st.shared.u32 	[%r16+8192], %r1215;
	ld.shared.u32 	%r1216, [%r16+8320];
	ld.shared.u32 	%r1217, [%r14+8428];
	ld.shared.u32 	%r1218, [%r22+15232];
	add.s32 	%r1219, %r1218, %r1217;
	min.s32 	%r1220, %r1216, %r1219;
	st.shared.u32 	[%r16+8320], %r1220;
	bar.sync 	0;
	ld.shared.u32 	%r1221, [%r16];
	ld.shared.u32 	%r1222, [%r14+240];
	ld.shared.u32 	%r1223, [%r22+15360];
	add.s32 	%r1224, %r1223, %r1222;
	min.s32 	%r1225, %r1221, %r1224;
	st.shared.u32 	[%r16], %r1225;
	ld.shared.u32 	%r1226, [%r16+128];
	ld.shared.u32 	%r1227, [%r14+240];
	ld.shared.u32 	%r1228, [%r22+15488];
	add.s32 	%r1229, %r1228, %r1227;
	min.s32 	%r1230, %r1226, %r1229;
	st.shared.u32 	[%r16+128], %r1230;
	ld.shared.u32 	%r1231, [%r16+8192];
	ld.shared.u32 	%r1232, [%r14+8432];
	ld.shared.u32 	%r1233, [%r22+15360];
	add.s32 	%r1234, %r1233, %r1232;
	min.s32 	%r1235, %r1231, %r1234;
	st.shared.u32 	[%r16+8192], %r1235;
	ld.shared.u32 	%r1236, [%r16+8320];
	ld.shared.u32 	%r1237, [%r14+8432];
	ld.shared.u32 	%r1238, [%r22+15488];
	add.s32 	%r1239, %r1238, %r1237;
	min.s32 	%r1240, %r1236, %r1239;
	st.shared.u32 	[%r16+8320], %r1240;
	bar.sync 	0;
	ld.shared.u32 	%r1241, [%r16];
	ld.shared.u32 	%r1242, [%r14+244];
	ld.shared.u32 	%r1243, [%r22+15616];
	add.s32 	%r1244, %r1243, %r1242;
	min.s32 	%r1245, %r1241, %r1244;
	st.shared.u32 	[%r16], %r1245;
	ld.shared.u32 	%r1246, [%r16+128];
	ld.shared.u32 	%r1247, [%r14+244];
	ld.shared.u32 	%r1248, [%r22+15744];
	add.s32 	%r1249, %r1248, %r1247;
	min.s32 	%r1250, %r1246, %r1249;
	st.shared.u32 	[%r16+128], %r1250;
	ld.shared.u32 	%r1251, [%r16+8192];
	ld.shared.u32 	%r1252, [%r14+8436];
	ld.shared.u32 	%r1253, [%r22+15616];
	add.s32 	%r1254, %r1253, %r1252;
	min.s32 	%r1255, %r1251, %r1254;
	st.shared.u32 	[%r16+8192], %r1255;
	ld.shared.u32 	%r1256, [%r16+8320];
	ld.shared.u32 	%r1257, [%r14+8436];
	ld.shared.u32 	%r1258, [%r22+15744];
	add.s32 	%r1259, %r1258, %r1257;
	min.s32 	%r1260, %r1256, %r1259;
	st.shared.u32 	[%r16+8320], %r1260;
	bar.sync 	0;
	ld.shared.u32 	%r1261, [%r16];
	ld.shared.u32 	%r1262, [%r14+248];
	ld.shared.u32 	%r1263, [%r22+15872];
	add.s32 	%r1264, %r1263, %r1262;
	min.s32 	%r1265, %r1261, %r1264;
	st.shared.u32 	[%r16], %r1265;
	ld.shared.u32 	%r1266, [%r16+128];
	ld.shared.u32 	%r1267, [%r14+248];
	ld.shared.u32 	%r1268, [%r22+16000];
	add.s32 	%r1269, %r1268, %r1267;
	min.s32 	%r1270, %r1266, %r1269;
	st.shared.u32 	[%r16+128], %r1270;
	ld.shared.u32 	%r1271, [%r16+8192];
	ld.shared.u32 	%r1272, [%r14+8440];
	ld.shared.u32 	%r1273, [%r22+15872];
	add.s32 	%r1274, %r1273, %r1272;
	min.s32 	%r1275, %r1271, %r1274;
	st.shared.u32 	[%r16+8192], %r1275;
	ld.shared.u32 	%r1276, [%r16+8320];
	ld.shared.u32 	%r1277, [%r14+8440];
	ld.shared.u32 	%r1278, [%r22+16000];
	add.s32 	%r1279, %r1278, %r1277;
	min.s32 	%r1280, %r1276, %r1279;
	st.shared.u32 	[%r16+8320], %r1280;
	bar.sync 	0;
	ld.shared.u32 	%r1281, [%r16];
	ld.shared.u32 	%r1282, [%r14+252];
	ld.shared.u32 	%r1283, [%r22+16128];
	add.s32 	%r1284, %r1283, %r1282;
	min.s32 	%r1285, %r1281, %r1284;
	st.shared.u32 	[%r16], %r1285;
	ld.shared.u32 	%r1286, [%r16+128];
	ld.shared.u32 	%r1287, [%r14+252];
	ld.shared.u32 	%r1288, [%r22+16256];
	add.s32 	%r1289, %r1288, %r1287;
	min.s32 	%r1290, %r1286, %r1289;
	st.shared.u32 	[%r16+128], %r1290;
	ld.shared.u32 	%r1291, [%r16+8192];
	ld.shared.u32 	%r1292, [%r14+8444];
	ld.shared.u32 	%r1293, [%r22+16128];
	add.s32 	%r1294, %r1293, %r1292;
	min.s32 	%r1295, %r1291, %r1294;
	st.shared.u32 	[%r16+8192], %r1295;
	ld.shared.u32 	%r1296, [%r16+8320];
	ld.shared.u32 	%r1297, [%r14+8444];
	ld.shared.u32 	%r1298, [%r22+16256];
	add.s32 	%r1299, %r1298, %r1297;
	min.s32 	%r1300, %r1296, %r1299;
	st.shared.u32 	[%r16+8320], %r1300;
	st.global.u32 	[%rd4], %r1285;
	st.global.u32 	[%rd4+128], %r1290;
	st.global.u32 	[%rd6], %r1295;
	st.global.u32 	[%rd6+128], %r1300;
	ret;

}
	// .globl	_Z4FWP2Piii
.visible .entry _Z4FWP2Piii(
	.param .u64 .ptr .align 1 _Z4FWP2Piii_param_0,
	.param .u32 _Z4FWP2Piii_param_1,
	.param .u32 _Z4FWP2Piii_param_2
)
{
	.reg .pred 	%p<2>;
	.reg .b32 	%r<2353>;
	.reg .b64 	%rd<17>;
	// demoted variable
	.shared .align 4 .b8 _ZZ4FWP2PiiiE5pivot[16384];
	// demoted variable
	.shared .align 4 .b8 _ZZ4FWP2PiiiE9pivot_row[16384];
	// demoted variable
	.shared .align 4 .b8 _ZZ4FWP2PiiiE9pivot_col[16384];
	ld.param.u64 	%rd1, [_Z4FWP2Piii_param_0];
	ld.param.u32 	%r7, [_Z4FWP2Piii_param_1];
	ld.param.u32 	%r6, [_Z4FWP2Piii_param_2];
	cvta.to.global.u64 	%rd2, %rd1;
	mov.u32 	%r1, %tid.y;
	mov.u32 	%r8, %tid.x;
	shl.b32 	%r2, %r7, 6;
	mad.lo.s32 	%r9, %r2, %r6, %r2;
	mad.lo.s32 	%r3, %r6, %r1, %r8;
	add.s32 	%r10, %r3, %r9;
	shl.b32 	%r11, %r6, 5;
	add.s32 	%r4, %r3, %r11;
	add.s32 	%r12, %r4, %r9;
	mul.wide.s32 	%rd3, %r10, 4;
	add.s64 	%rd4, %rd2, %rd3;
	ld.global.u32 	%r13, [%rd4];
	shl.b32 	%r14, %r1, 8;
	mov.u32 	%r15, _ZZ4FWP2PiiiE5pivot;
	add.s32 	%r16, %r15, %r14;
	shl.b32 	%r17, %r8, 2;
	add.s32 	%r18, %r16, %r17;
	st.shared.u32 	[%r18], %r13;
	ld.global.u32 	%r19, [%rd4+128];
	st.shared.u32 	[%r18+128], %r19;
	mul.wide.s32 	%rd5, %r12, 4;
	add.s64 	%rd6, %rd2, %rd5;
	ld.global.u32 	%r20, [%rd6];
	st.shared.u32 	[%r18+8192], %r20;
	ld.global.u32 	%r21, [%rd6+128];
	st.shared.u32 	[%r18+8320], %r21;
	mov.u32 	%r5, %ctaid.x;
	setp.eq.s32 	%p1, %r5, %r7;
	@%p1 bra 	$L__BB1_2;
	ld.param.u64 	%rd16, [_Z4FWP2Piii_param_0];
	shl.b32 	%r25, %r5, 6;
	mad.lo.s32 	%r26, %r6, %r2, %r25;
	mad.lo.s32 	%r27, %r6, %r25, %r2;
	add.s32 	%r28, %r3, %r26;
	add.s32 	%r29, %r4, %r26;
	add.s32 	%r30, %r3, %r27;
	add.s32 	%r31, %r4, %r27;
	cvta.to.global.u64 	%rd7, %rd16;
	mul.wide.s32 	%rd8, %r28, 4;
	add.s64 	%rd9, %rd7, %rd8;
	ld.global.u32 	%r32, [%rd9];
	mov.u32 	%r33, _ZZ4FWP2PiiiE9pivot_row;
	add.s32 	%r36, %r33, %r17;
	add.s32 	%r37, %r36, %r14;
	st.shared.u32 	[%r37], %r32;
	ld.global.u32 	%r38, [%rd9+128];
	st.shared.u32 	[%r37+128], %r38;
	mul.wide.s32 	%rd10, %r29, 4;
	add.s64 	%rd11, %rd7, %rd10;
	ld.global.u32 	%r39, [%rd11];
	st.shared.u32 	[%r37+8192], %r39;
	ld.global.u32 	%r40, [%rd11+128];
	st.shared.u32 	[%r37+8320], %r40;
	mul.wide.s32 	%rd12, %r30, 4;
	add.s64 	%rd13, %rd7, %rd12;
	ld.global.u32 	%r41, [%rd13];
	mov.u32 	%r42, _ZZ4FWP2PiiiE9pivot_col;
	add.s32 	%r43, %r42, %r14;
	add.s32 	%r44, %r43, %r17;
	st.shared.u32 	[%r44], %r41;
	ld.global.u32 	%r45, [%rd13+128];
	st.shared.u32 	[%r44+128], %r45;
	mul.wide.s32 	%rd14, %r31, 4;
	add.s64 	%rd15, %rd7, %rd14;
	ld.global.u32 	%r46, [%rd15];
	st.shared.u32 	[%r44+8192], %r46;
	ld.global.u32 	%r47, [%rd15+128];
	st.shared.u32 	[%r44+8320], %r47;
	bar.sync 	0;
	bar.sync 	0;
	ld.shared.u32 	%r48, [%r37];
	ld.shared.u32 	%r49, [%r16];
	ld.shared.u32 	%r50, [%r36];
	add.s32 	%r51, %r50, %r49;
	min.s32 	%r52, %r48, %r51;
	st.shared.u32 	[%r37], %r52;
	ld.shared.u32 	%r53, [%r37+128];
	ld.shared.u32 	%r54, [%r36+128];
	add.s32 	%r55, %r54, %r49;
	min.s32 	%r56, %r53, %r55;
	st.shared.u32 	[%r37+128], %r56;
	ld.shared.u32 	%r57, [%r37+8192];
	ld.shared.u32 	%r58, [%r16+8192];
	ld.shared.u32 	%r59, [%r36];
	add.s32 	%r60, %r59, %r58;
	min.s32 	%r61, %r57, %r60;
	st.shared.u32 	[%r37+8192], %r61;
	ld.shared.u32 	%r62, [%r37+8320];
	ld.shared.u32 	%r63, [%r36+128];
	add.s32 	%r64, %r63, %r58;
	min.s32 	%r65, %r62, %r64;
	st.shared.u32 	[%r37+8320], %r65;
	ld.shared.u32 	%r66, [%r44];
	ld.shared.u32 	%r67, [%r43];
	add.s32 	%r68, %r15, %r17;
	ld.shared.u32 	%r69, [%r68];
	add.s32 	%r70, %r69, %r67;
	min.s32 	%r71, %r66, %r70;
	st.shared.u32 	[%r44], %r71;
	ld.shared.u32 	%r72, [%r44+128];
	ld.shared.u32 	%r73, [%r43];
	ld.shared.u32 	%r74, [%r68+128];
	add.s32 	%r75, %r74, %r73;
	min.s32 	%r76, %r72, %r75;
	st.shared.u32 	[%r44+128], %r76;
	ld.shared.u32 	%r77, [%r44+8192];
	ld.shared.u32 	%r78, [%r43+8192];
	add.s32 	%r79, %r69, %r78;
	min.s32 	%r80, %r77, %r79;
	st.shared.u32 	[%r44+8192], %r80;
	ld.shared.u32 	%r81, [%r44+8320];
	ld.shared.u32 	%r82, [%r43+8192];
	add.s32 	%r83, %r74, %r82;
	min.s32 	%r84, %r81, %r83;
	st.shared.u32 	[%r44+8320], %r84;
	bar.sync 	0;
	ld.shared.u32 	%r85, [%r37];
	ld.shared.u32 	%r86, [%r16+4];
	ld.shared.u32 	%r87, [%r36+256];
	add.s32 	%r88, %r87, %r86;
	min.s32 	%r89, %r85, %r88;
	st.shared.u32 	[%r37], %r89;
	ld.shared.u32 	%r90, [%r37+128];
	ld.shared.u32 	%r91, [%r36+384];
	add.s32 	%r92, %r91, %r86;
	min.s32 	%r93, %r90, %r92;
	st.shared.u32 	[%r37+128], %r93;
	ld.shared.u32 	%r94, [%r37+8192];
	ld.shared.u32 	%r95, [%r16+8196];
	ld.shared.u32 	%r96, [%r36+256];
	add.s32 	%r97, %r96, %r95;
	min.s32 	%r98, %r94, %r97;
	st.shared.u32 	[%r37+8192], %r98;
	ld.shared.u32 	%r99, [%r37+8320];
	ld.shared.u32 	%r100, [%r36+384];
	add.s32 	%r101, %r100, %r95;
	min.s32 	%r102, %r99, %r101;
	st.shared.u32 	[%r37+8320], %r102;
	ld.shared.u32 	%r103, [%r44];
	ld.shared.u32 	%r104, [%r43+4];
	ld.shared.u32 	%r105, [%r68+256];
	add.s32 	%r106, %r105, %r104;
	min.s32 	%r107, %r103, %r106;
	st.shared.u32 	[%r44], %r107;
	ld.shared.u32 	%r108, [%r44+128];
	ld.shared.u32 	%r109, [%r43+4];
	ld.shared.u32 	%r110, [%r68+384];
	add.s32 	%r111, %r110, %r109;
	min.s32 	%r112, %r108, %r111;
	st.shared.u32 	[%r44+128], %r112;
	ld.shared.u32 	%r113, [%r44+8192];
	ld.shared.u32 	%r114, [%r43+8196];
	add.s32 	%r115, %r105, %r114;
	min.s32 	%r116, %r113, %r115;
	st.shared.u32 	[%r44+8192], %r116;
	ld.shared.u32 	%r117, [%r44+8320];
	ld.shared.u32 	%r118, [%r43+8196];
	add.s32 	%r119, %r110, %r118;
	min.s32 	%r120, %r117, %r119;
	st.shared.u32 	[%r44+8320], %r120;
	bar.sync 	0;
	ld.shared.u32 	%r121, [%r37];
	ld.shared.u32 	%r122, [%r16+8];
	ld.shared.u32 	%r123, [%r36+512];
	add.s32 	%r124, %r123, %r122;
	min.s32 	%r125, %r121, %r124;
	st.shared.u32 	[%r37], %r125;
	ld.shared.u32 	%r126, [%r37+128];
	ld.shared.u32 	%r127, [%r36+640];
	add.s32 	%r128, %r127, %r122;
	min.s32 	%r129, %r126, %r128;
	st.shared.u32 	[%r37+128], %r129;
	ld.shared.u32 	%r130, [%r37+8192];
	ld.shared.u32 	%r131, [%r16+8200];
	ld.shared.u32 	%r132, [%r36+512];
	add.s32 	%r133, %r132, %r131;
	min.s32 	%r134, %r130, %r133;
	st.shared.u32 	[%r37+8192], %r134;
	ld.shared.u32 	%r135, [%r37+8320];
	ld.shared.u32 	%r136, [%r36+640];
	add.s32 	%r137, %r136, %r131;
	min.s32 	%r138, %r135, %r137;
	st.shared.u32 	[%r37+8320], %r138;
	ld.shared.u32 	%r139, [%r44];
	ld.shared.u32 	%r140, [%r43+8];
	ld.shared.u32 	%r141, [%r68+512];
	add.s32 	%r142, %r141, %r140;
	min.s32 	%r143, %r139, %r142;
	st.shared.u32 	[%r44], %r143;
	ld.shared.u32 	%r144, [%r44+128];
	ld.shared.u32 	%r145, [%r43+8];
	ld.shared.u32 	%r146, [%r68+640];
	add.s32 	%r147, %r146, %r145;
	min.s32 	%r148, %r144, %r147;
	st.shared.u32 	[%r44+128], %r148;
	ld.shared.u32 	%r149, [%r44+8192];
	ld.shared.u32 	%r150, [%r43+8200];
	add.s32 	%r151, %r141, %r150;
	min.s32 	%r152, %r149, %r151;
	st.shared.u32 	[%r44+8192], %r152;
	ld.shared.u32 	%r153, [%r44+8320];
	ld.shared.u32 	%r154, [%r43+8200];
	add.s32 	%r155, %r146, %r154;
	min.s32 	%r156, %r153, %r155;
	st.shared.u32 	[%r44+8320], %r156;
	bar.sync 	0;
	ld.shared.u32 	%r157, [%r37];
	ld.shared.u32 	%r158, [%r16+12];
	ld.shared.u32 	%r159, [%r36+768];
	add.s32 	%r160, %r159, %r158;
	min.s32 	%r161, %r157, %r160;
	st.shared.u32 	[%r37], %r161;
	ld.shared.u32 	%r162, [%r37+128];
	ld.shared.u32 	%r163, [%r36+896];
	add.s32 	%r164, %r163, %r158;
	min.s32 	%r165, %r162, %r164;
	st.shared.u32 	[%r37+128], %r165;
	ld.shared.u32 	%r166, [%r37+8192];
	ld.shared.u32 	%r167, [%r16+8204];
	ld.shared.u32 	%r168, [%r36+768];
	add.s32 	%r169, %r168, %r167;
	min.s32 	%r170, %r166, %r169;
	st.shared.u32 	[%r37+8192], %r170;
	ld.shared.u32 	%r171, [%r37+8320];
	ld.shared.u32 	%r172, [%r36+896];
	add.s32 	%r173, %r172, %r167;
	min.s32 	%r174, %r171, %r173;
	st.shared.u32 	[%r37+8320], %r174;
	ld.shared.u32 	%r175, [%r44];
	ld.shared.u32 	%r176, [%r43+12];
	ld.shared.u32 	%r177, [%r68+768];
	add.s32 	%r178, %r177, %r176;
	min.s32 	%r179, %r175, %r178;
	st.shared.u32 	[%r44], %r179;
	ld.shared.u32 	%r180, [%r44+128];
	ld.shared.u32 	%r181, [%r43+12];
	ld.shared.u32 	%r182, [%r68+896];
	add.s32 	%r183, %r182, %r181;
	min.s32 	%r184, %r180, %r183;
	st.shared.u32 	[%r44+128], %r184;
	ld.shared.u32 	%r185, [%r44+8192];
	ld.shared.u32 	%r186, [%r43+8204];
	add.s32 	%r187, %r177, %r186;
	min.s32 	%r188, %r185, %r187;
	st.shared.u32 	[%r44+8192], %r188;
	ld.shared.u32 	%r189, [%r44+8320];
	ld.shared.u32 	%r190, [%r43+8204];
	add.s32 	%r191, %r182, %r190;
	min.s32 	%r192, %r189, %r191;
	st.shared.u32 	[%r44+8320], %r192;
	bar.sync 	0;
	ld.shared.u32 	%r193, [%r37];
	ld.shared.u32 	%r194, [%r16+16];
	ld.shared.u32 	%r195, [%r36+1024];
	add.s32 	%r196, %r195, %r194;
	min.s32 	%r197, %r193, %r196;
	st.shared.u32 	[%r37], %r197;
	ld.shared.u32 	%r198, [%r37+128];
	ld.shared.u32 	%r199, [%r36+1152];
	add.s32 	%r200, %r199, %r194;
	min.s32 	%r201, %r198, %r200;
	st.shared.u32 	[%r37+128], %r201;
	ld.shared.u32 	%r202, [%r37+8192];
	ld.shared.u32 	%r203, [%r16+8208];
	ld.shared.u32 	%r204, [%r36+1024];
	add.s32 	%r205, %r204, %r203;
	min.s32 	%r206, %r202, %r205;
	st.shared.u32 	[%r37+8192], %r206;
	ld.shared.u32 	%r207, [%r37+8320];
	ld.shared.u32 	%r208, [%r36+1152];
	add.s32 	%r209, %r208, %r203;
	min.s32 	%r210, %r207, %r209;
	st.shared.u32 	[%r37+8320], %r210;
	ld.shared.u32 	%r211, [%r44];
	ld.shared.u32 	%r212, [%r43+16];
	ld.shared.u32 	%r213, [%r68+1024];
	add.s32 	%r214, %r213, %r212;
	min.s32 	%r215, %r211, %r214;
	st.shared.u32 	[%r44], %r215;
	ld.shared.u32 	%r216, [%r44+128];
	ld.shared.u32 	%r217, [%r43+16];
	ld.shared.u32 	%r218, [%r68+1152];
	add.s32 	%r219, %r218, %r217;
	min.s32 	%r220, %r216, %r219;
	st.shared.u32 	[%r44+128], %r220;
	ld.shared.u32 	%r221, [%r44+8192];
	ld.shared.u32 	%r222, [%r43+8208];
	add.s32 	%r223, %r213, %r222;
	min.s32 	%r224, %r221, %r223;
	st.shared.u32 	[%r44+8192], %r224;
	ld.shared.u32 	%r225, [%r44+8320];
	ld.shared.u32 	%r226, [%r43+8208];
	add.s32 	%r227, %r218, %r226;
	min.s32 	%r228, %r225, %r227;
	st.shared.u32 	[%r44+8320], %r228;
	bar.sync 	0;
	ld.shared.u32 	%r229, [%r37];
	ld.shared.u32 	%r230, [%r16+20];
	ld.shared.u32 	%r231, [%r36+1280];
	add.s32 	%r232, %r231, %r230;
	min.s32 	%r233, %r229, %r232;
	st.shared.u32 	[%r37], %r233;
	ld.shared.u32 	%r234, [%r37+128];
	ld.shared.u32 	%r235, [%r36+1408];
	add.s32 	%r236, %r235, %r230;
	min.s32 	%r237, %r234, %r236;
	st.shared.u32 	[%r37+128], %r237;
	ld.shared.u32 	%r238, [%r37+8192];
	ld.shared.u32 	%r239, [%r16+8212];
	ld.shared.u32 	%r240, [%r36+1280];
	add.s32 	%r241, %r240, %r239;
	min.s32 	%r242, %r238, %r241;
	st.shared.u32 	[%r37+8192], %r242;
	ld.shared.u32 	%r243, [%r37+8320];
	ld.shared.u32 	%r244, [%r36+1408];
	add.s32 	%r245, %r244, %r239;
	min.s32 	%r246, %r243, %r245;
	st.shared.u32 	[%r37+8320], %r246;
	ld.shared.u32 	%r247, [%r44];
	ld.shared.u32 	%r248, [%r43+20];
	ld.shared.u32 	%r249, [%r68+1280];
	add.s32 	%r250, %r249, %r248;
	min.s32 	%r251, %r247, %r250;
	st.shared.u32 	[%r44], %r251;
	ld.shared.u32 	%r252, [%r44+128];
	ld.shared.u32 	%r253, [%r43+20];
	ld.shared.u32 	%r254, [%r68+1408];
	add.s32 	%r255, %r254, %r253;
	min.s32 	%r256, %r252, %r255;
	st.shared.u32 	[%r44+128], %r256;
	ld.shared.u32 	%r257, [%r44+8192];
	ld.shared.u32 	%r258, [%r43+8212];
	add.s32 	%r259, %r249, %r258;
	min.s32 	%r260, %r257, %r259;
	st.shared.u32 	[%r44+8192], %r260;
	ld.shared.u32 	%r261, [%r44+8320];
	ld.shared.u32 	%r262, [%r43+8212];
	add.s32 	%r263, %r254, %r262;
	min.s32 	%r264, %r261, %r263;
	st.shared.u32 	[%r44+8320], %r264;
	bar.sync 	0;
	ld.shared.u32 	%r265, [%r37];
	ld.shared.u32 	%r266, [%r16+24];
	ld.shared.u32 	%r267, [%r36+1536];
	add.s32 	%r268, %r267, %r266;
	min.s32 	%r269, %r265, %r268;
	st.shared.u32 	[%r37], %r269;
	ld.shared.u32 	%r270, [%r37+128];
	ld.shared.u32 	%r271, [%r36+1664];
	add.s32 	%r272, %r271, %r266;
	min.s32 	%r273, %r270, %r272;
	st.shared.u32 	[%r37+128], %r273;
	ld.shared.u32 	%r274, [%r37+8192];
	ld.shared.u32 	%r275, [%r16+8216];
	ld.shared.u32 	%r276, [%r36+1536];
	add.s32 	%r277, %r276, %r275;
	min.s32 	%r278, %r274, %r277;
	st.shared.u32 	[%r37+8192], %r278;
	ld.shared.u32 	%r279, [%r37+8320];
	ld.shared.u32 	%r280, [%r36+1664];
	add.s32 	%r281, %r280, %r275;
	min.s32 	%r282, %r279, %r281;
	st.shared.u32 	[%r37+8320], %r282;
	ld.shared.u32 	%r283, [%r44];
	ld.shared.u32 	%r284, [%r43+24];
	ld.shared.u32 	%r285, [%r68+1536];
	add.s32 	%r286, %r285, %r284;
	min.s32 	%r287, %r283, %r286;
	st.shared.u32 	[%r44], %r287;
	ld.shared.u32 	%r288, [%r44+128];
	ld.shared.u32 	%r289, [%r43+24];
	ld.shared.u32 	%r290, [%r68+1664];
	add.s32 	%r291, %r290, %r289;
	min.s32 	%r292, %r288, %r291;
	st.shared.u32 	[%r44+128], %r292;
	ld.shared.u32 	%r293, [%r44+8192];
	ld.shared.u32 	%r294, [%r43+8216];
	add.s32 	%r295, %r285, %r294;
	min.s32 	%r296, %r293, %r295;
	st.shared.u32 	[%r44+8192], %r296;
	ld.shared.u32 	%r297, [%r44+8320];
	ld.shared.u32 	%r298, [%r43+8216];
	add.s32 	%r299, %r290, %r298;
	min.s32 	%r300, %r297, %r299;
	st.shared.u32 	[%r44+8320], %r300;
	bar.sync 	0;
	ld.shared.u32 	%r301, [%r37];
	ld.shared.u32 	%r302, [%r16+28];
	ld.shared.u32 	%r303, [%r36+1792];
	add.s32 	%r304, %r303, %r302;
	min.s32 	%r305, %r301, %r304;
	st.shared.u32 	[%r37], %r305;
	ld.shared.u32 	%r306, [%r37+128];
	ld.shared.u32 	%r307, [%r36+1920];
	add.s32 	%r308, %r307, %r302;
	min.s32 	%r309, %r306, %r308;
	st.shared.u32 	[%r37+128], %r309;
	ld.shared.u32 	%r310, [%r37+8192];
	ld.shared.u32 	%r311, [%r16+8220];
	ld.shared.u32 	%r312, [%r36+1792];
	add.s32 	%r313, %r312, %r311;
	min.s32 	%r314, %r310, %r313;
	st.shared.u32 	[%r37+8192], %r314;
	ld.shared.u32 	%r315, [%r37+8320];
	ld.shared.u32 	%r316, [%r36+1920];
	add.s32 	%r317, %r316, %r311;
	min.s32 	%r318, %r315, %r317;
	st.shared.u32 	[%r37+8320], %r318;
	ld.shared.u32 	%r319, [%r44];
	ld.shared.u32 	%r320, [%r43+28];
	ld.shared.u32 	%r321, [%r68+1792];
	add.s32 	%r322, %r321, %r320;
	min.s32 	%r323, %r319, %r322;
	st.shared.u32 	[%r44], %r323;
	ld.shared.u32 	%r324, [%r44+128];
	ld.shared.u32 	%r325, [%r43+28];
	ld.shared.u32 	%r326, [%r68+1920];
	add.s32 	%r327, %r326, %r325;
	min.s32 	%r328, %r324, %r327;
	st.shared.u32 	[%r44+128], %r328;
	ld.shared.u32 	%r329, [%r44+8192];
	ld.shared.u32 	%r330, [%r43+8220];
	add.s32 	%r331, %r321, %r330;
	min.s32 	%r332, %r329, %r331;
	st.shared.u32 	[%r44+8192], %r332;
	ld.shared.u32 	%r333, [%r44+8320];
	ld.shared.u32 	%r334, [%r43+8220];
	add.s32 	%r335, %r326, %r334;
	min.s32 	%r336, %r333, %r335;
	st.shared.u32 	[%r44+8320], %r336;
	bar.sync 	0;
	ld.shared.u32 	%r337, [%r37];
	ld.shared.u32 	%r338, [%r16+32];
	ld.shared.u32 	%r339, [%r36+2048];
	add.s32 	%r340, %r339, %r338;
	min.s32 	%r341, %r337, %r340;
	st.shared.u32 	[%r37], %r341;
	ld.shared.u32 	%r342, [%r37+128];
	ld.shared.u32 	%r343, [%r36+2176];
	add.s32 	%r344, %r343, %r338;
	min.s32 	%r345, %r342, %r344;
	st.shared.u32 	[%r37+128], %r345;
	ld.shared.u32 	%r346, [%r37+8192];
	ld.shared.u32 	%r347, [%r16+8224];
	ld.shared.u32 	%r348, [%r36+2048];
	add.s32 	%r349, %r348, %r347;
	min.s32 	%r350, %r346, %r349;
	st.shared.u32 	[%r37+8192], %r350;
	ld.shared.u32 	%r351, [%r37+8320];
	ld.shared.u32 	%r352, [%r36+2176];
	add.s32 	%r353, %r352, %r347;
	min.s32 	%r354, %r351, %r353;
	st.shared.u32 	[%r37+8320], %r354;
	ld.shared.u32 	%r355, [%r44];
	ld.shared.u32 	%r356, [%r43+32];
	ld.shared.u32 	%r357, [%r68+2048];
	add.s32 	%r358, %r357, %r356;
	min.s32 	%r359, %r355, %r358;
	st.shared.u32 	[%r44], %r359;
	ld.shared.u32 	%r360, [%r44+128];
	ld.shared.u32 	%r361, [%r43+32];
	ld.shared.u32 	%r362, [%r68+2176];
	add.s32 	%r363, %r362, %r361;
	min.s32 	%r364, %r360, %r363;
	st.shared.u32 	[%r44+128], %r364;
	ld.shared.u32 	%r365, [%r44+8192];
	ld.shared.u32 	%r366, [%r43+8224];
	add.s32 	%r367, %r357, %r366;
	min.s32 	%r368, %r365, %r367;
	st.shared.u32 	[%r44+8192], %r368;
	ld.shared.u32 	%r369, [%r44+8320];
	ld.shared.u32 	%r370, [%r43+8224];
	add.s32 	%r371, %r362, %r370;
	min.s32 	%r372, %r369, %r371;
	st.shared.u32 	[%r44+8320], %r372;
	bar.sync 	0;
	ld.shared.u32 	%r373, [%r37];
	ld.shared.u32 	%r374, [%r16+36];
	ld.shared.u32 	%r375, [%r36+2304];
	add.s32 	%r376, %r375, %r374;
	min.s32 	%r377, %r373, %r376;
	st.shared.u32 	[%r37], %r377;
	ld.shared.u32 	%r378, [%r37+128];
	ld.shared.u32 	%r379, [%r36+2432];
	add.s32 	%r380, %r379, %r374;
	min.s32 	%r381, %r378, %r380;
	st.shared.u32 	[%r37+128], %r381;
	ld.shared.u32 	%r382, [%r37+8192];
	ld.shared.u32 	%r383, [%r16+8228];
	ld.shared.u32 	%r384, [%r36+2304];
	add.s32 	%r385, %r384, %r383;
	min.s32 	%r386, %r382, %r385;
	st.shared.u32 	[%r37+8192], %r386;
	ld.shared.u32 	%r387, [%r37+8320];
	ld.shared.u32 	%r388, [%r36+2432];
	add.s32 	%r389, %r388, %r383;
	min.s32 	%r390, %r387, %r389;
	st.shared.u32 	[%r37+8320], %r390;
	ld.shared.u32 	%r391, [%r44];
	ld.shared.u32 	%r392, [%r43+36];
	ld.shared.u32 	%r393, [%r68+2304];
	add.s32 	%r394, %r393, %r392;
	min.s32 	%r395, %r391, %r394;
	st.shared.u32 	[%r44], %r395;
	ld.shared.u32 	%r396, [%r44+128];
	ld.shared.u32 	%r397, [%r43+36];
	ld.shared.u32 	%r398, [%r68+2432];
	add.s32 	%r399, %r398, %r397;
	min.s32 	%r400, %r396, %r399;
	st.shared.u32 	[%r44+128], %r400;
	ld.shared.u32 	%r401, [%r44+8192];
	ld.shared.u32 	%r402, [%r43+8228];
	add.s32 	%r403, %r393, %r402;
	min.s32 	%r404, %r401, %r403;
	st.shared.u32 	[%r44+8192], %r404;
	ld.shared.u32 	%r405, [%r44+8320];
	ld.shared.u32 	%r406, [%r43+8228];
	add.s32 	%r407, %r398, %r406;
	min.s32 	%r408, %r405, %r407;
	st.shared.u32 	[%r44+8320], %r408;
	bar.sync 	0;
	ld.shared.u32 	%r409, [%r37];
	ld.shared.u32 	%r410, [%r16+40];
	ld.shared.u32 	%r411, [%r36+2560];
	add.s32 	%r412, %r411, %r410;
	min.s32 	%r413, %r409, %r412;
	st.shared.u32 	[%r37], %r413;
	ld.shared.u32 	%r414, [%r37+128];
	ld.shared.u32 	%r415, [%r36+2688];
	add.s32 	%r416, %r415, %r410;
	min.s32 	%r417, %r414, %r416;
	st.shared.u32 	[%r37+128], %r417;
	ld.shared.u32 	%r418, [%r37+8192];
	ld.shared.u32 	%r419, [%r16+8232];
	ld.shared.u32 	%r420, [%r36+2560];
	add.s32 	%r421, %r420, %r419;
	min.s32 	%r422, %r418, %r421;
	st.shared.u32 	[%r37+8192], %r422;
	ld.shared.u32 	%r423, [%r37+8320];
	ld.shared.u32 	%r424, [%r36+2688];
	add.s32 	%r425, %r424, %r419;
	min.s32 	%r426, %r423, %r425;
	st.shared.u32 	[%r37+8320], %r426;
	ld.shared.u32 	%r427, [%r44];
	ld.shared.u32 	%r428, [%r43+40];
	ld.shared.u32 	%r429, [%r68+2560];
	add.s32 	%r430, %r429, %r428;
	min.s32 	%r431, %r427, %r430;
	st.shared.u32 	[%r44], %r431;
	ld.shared.u32 	%r432, [%r44+128];
	ld.shared.u32 	%r433, [%r43+40];
	ld.shared.u32 	%r434, [%r68+2688];
	add.s32 	%r435, %r434, %r433;
	min.s32 	%r436, %r432, %r435;
	st.shared.u32 	[%r44+128], %r436;
	ld.shared.u32 	%r437, [%r44+8192];
	ld.shared.u32 	%r438, [%r43+8232];
	add.s32 	%r439, %r429, %r438;
	min.s32 	%r440, %r437, %r439;
	st.shared.u32 	[%r44+8192], %r440;
	ld.shared.u32 	%r441, [%r44+8320];
	ld.shared.u32 	%r442, [%r43+8232];
	add.s32 	%r443, %r434, %r442;
	min.s32 	%r444, %r441, %r443;
	st.shared.u32 	[%r44+8320], %r444;
	bar.sync 	0;
	ld.shared.u32 	%r445, [%r37];
	ld.shared.u32 	%r446, [%r16+44];
	ld.shared.u32 	%r447, [%r36+2816];
	add.s32 	%r448, %r447, %r446;
	min.s32 	%r449, %r445, %r448;
	st.shared.u32 	[%r37], %r449;
	ld.shared.u32 	%r450, [%r37+128];
	ld.shared.u32 	%r451, [%r36+2944];
	add.s32 	%r452, %r451, %r446;
	min.s32 	%r453, %r450, %r452;
	st.shared.u32 	[%r37+128], %r453;
	ld.shared.u32 	%r454, [%r37+8192];
	ld.shared.u32 	%r455, [%r16+8236];
	ld.shared.u32 	%r456, [%r36+2816];
	add.s32 	%r457, %r456, %r455;
	min.s32 	%r458, %r454, %r457;
	st.shared.u32 	[%r37+8192], %r458;
	ld.shared.u32 	%r459, [%r37+8320];
	ld.shared.u32 	%r460, [%r36+2944];
	add.s32 	%r461, %r460, %r455;
	min.s32 	%r462, %r459, %r461;
	st.shared.u32 	[%r37+8320], %r462;
	ld.shared.u32 	%r463, [%r44];
	ld.shared.u32 	%r464, [%r43+44];
	ld.shared.u32 	%r465, [%r68+2816];
	add.s32 	%r466, %r465, %r464;
	min.s32 	%r467, %r463, %r466;
	st.shared.u32 	[%r44], %r467;
	ld.shared.u32 	%r468, [%r44+128];
	ld.shared.u32 	%r469, [%r43+44];
	ld.shared.u32 	%r470, [%r68+2944];
	add.s32 	%r471, %r470, %r469;
	min.s32 	%r472, %r468, %r471;
	st.shared.u32 	[%r44+128], %r472;
	ld.shared.u32 	%r473, [%r44+8192];
	ld.shared.u32 	%r474, [%r43+8236];
	add.s32 	%r475, %r465, %r474;
	min.s32 	%r476, %r473, %r475;
	st.shared.u32 	[%r44+8192], %r476;
	ld.shared.u32 	%r477, [%r44+8320];
	ld.shared.u32 	%r478, [%r43+8236];
	add.s32 	%r479, %r470, %r478;
	min.s32 	%r480, %r477, %r479;
	st.shared.u32 	[%r44+8320], %r480;
	bar.sync 	0;
	ld.shared.u32 	%r481, [%r37];
	ld.shared.u32 	%r482, [%r16+48];
	ld.shared.u32 	%r483, [%r36+3072];
	add.s32 	%r484, %r483, %r482;
	min.s32 	%r485, %r481, %r484;
	st.shared.u32 	[%r37], %r485;
	ld.shared.u32 	%r486, [%r37+128];
	ld.shared.u32 	%r487, [%r36+3200];
	add.s32 	%r488, %r487, %r482;
	min.s32 	%r489, %r486, %r488;
	st.shared.u32 	[%r37+128], %r489;
	ld.shared.u32 	%r490, [%r37+8192];
	ld.shared.u32 	%r491, [%r16+8240];
	ld.shared.u32 	%r492, [%r36+3072];
	add.s32 	%r493, %r492, %r491;
	min.s32 	%r494, %r490, %r493;
	st.shared.u32 	[%r37+8192], %r494;
	ld.shared.u32 	%r495, [%r37+8320];
	ld.shared.u32 	%r496, [%r36+3200];
	add.s32 	%r497, %r496, %r491;
	min.s32 	%r498, %r495, %r497;
	st.shared.u32 	[%r37+8320], %r498;
	ld.shared.u32 	%r499, [%r44];
	ld.shared.u32 	%r500, [%r43+48];
	ld.shared.u32 	%r501, [%r68+3072];
	add.s32 	%r502, %r501, %r500;
	min.s32 	%r503, %r499, %r502;
	st.shared.u32 	[%r44], %r503;
	ld.shared.u32 	%r504, [%r44+128];
	ld.shared.u32 	%r505, [%r43+48];
	ld.shared.u32 	%r506, [%r68+3200];
	add.s32 	%r507, %r506, %r505;
	min.s32 	%r508, %r504, %r507;
	st.shared.u32 	[%r44+128], %r508;
	ld.shared.u32 	%r509, [%r44+8192];
	ld.shared.u32 	%r510, [%r43+8240];
	add.s32 	%r511, %r501, %r510;
	min.s32 	%r512, %r509, %r511;
	st.shared.u32 	[%r44+8192], %r512;
	ld.shared.u32 	%r513, [%r44+8320];
	ld.shared.u32 	%r514, [%r43+8240];
	add.s32 	%r515, %r506, %r514;
	min.s32 	%r516, %r513, %r515;
	st.shared.u32 	[%r44+8320], %r516;
	bar.sync 	0;
	ld.shared.u32 	%r517, [%r37];
	ld.shared.u32 	%r518, [%r16+52];
	ld.shared.u32 	%r519, [%r36+3328];
	add.s32 	%r520, %r519, %r518;
	min.s32 	%r521, %r517, %r520;
	st.shared.u32 	[%r37], %r521;
	ld.shared.u32 	%r522, [%r37+128];
	ld.shared.u32 	%r523, [%r36+3456];
	add.s32 	%r524, %r523, %r518;
	min.s32 	%r525, %r522, %r524;
	st.shared.u32 	[%r37+128], %r525;
	ld.shared.u32 	%r526, [%r37+8192];
	ld.shared.u32 	%r527, [%r16+8244];
	ld.shared.u32 	%r528, [%r36+3328];
	add.s32 	%r529, %r528, %r527;
	min.s32 	%r530, %r526, %r529;
	st.shared.u32 	[%r37+8192], %r530;
	ld.shared.u32 	%r531, [%r37+8320];
	ld.shared.u32 	%r532, [%r36+3456];
	add.s32 	%r533, %r532, %r527;
	min.s32 	%r534, %r531, %r533;
	st.shared.u32 	[%r37+8320], %r534;
	ld.shared.u32 	%r535, [%r44];
	ld.shared.u32 	%r536, [%r43+52];
	ld.shared.u32 	%r537, [%r68+3328];
	add.s32 	%r538, %r537, %r536;
	min.s32 	%r539, %r535, %r538;
	st.shared.u32 	[%r44], %r539;
	ld.shared.u32 	%r540, [%r44+128];
	ld.shared.u32 	%r541, [%r43+52];
	ld.shared.u32 	%r542, [%r68+3456];
	add.s32 	%r543, %r542, %r541;
	min.s32 	%r544, %r540, %r543;
	st.shared.u32 	[%r44+128], %r544;
	ld.shared.u32 	%r545, [%r44+8192];
	ld.shared.u32 	%r546, [%r43+8244];
	add.s32 	%r547, %r537, %r546;
	min.s32 	%r548, %r545, %r547;
	st.shared.u32 	[%r44+8192], %r548;
	ld.shared.u32 	%r549, [%r44+8320];
	ld.shared.u32 	%r550, [%r43+8244];
	add.s32 	%r551, %r542, %r550;
	min.s32 	%r552, %r549, %r551;
	st.shared.u32 	[%r44+8320], %r552;
	bar.sync 	0;
	ld.shared.u32 	%r553, [%r37];
	ld.shared.u32 	%r554, [%r16+56];
	ld.shared.u32 	%r555, [%r36+3584];
	add.s32 	%r556, %r555, %r554;
	min.s32 	%r557, %r553, %r556;
	st.shared.u32 	[%r37], %r557;
	ld.shared.u32 	%r558, [%r37+128];
	ld.shared.u32 	%r559, [%r36+3712];
	add.s32 	%r560, %r559, %r554;
	min.s32 	%r561, %r558, %r560;
	st.shared.u32 	[%r37+128], %r561;
	ld.shared.u32 	%r562, [%r37+8192];
	ld.shared.u32 	%r563, [%r16+8248];
	ld.shared.u32 	%r564, [%r36+3584];
	add.s32 	%r565, %r564, %r563;
	min.s32 	%r566, %r562, %r565;
	st.shared.u32 	[%r37+8192], %r566;
	ld.shared.u32 	%r567, [%r37+8320];
	ld.shared.u32 	%r568, [%r36+3712];
	add.s32 	%r569, %r568, %r563;
	min.s32 	%r570, %r567, %r569;
	st.shared.u32 	[%r37+8320], %r570;
	ld.shared.u32 	%r571, [%r44];
	ld.shared.u32 	%r572, [%r43+56];
	ld.shared.u32 	%r573, [%r68+3584];
	add.s32 	%r574, %r573, %r572;
	min.s32 	%r575, %r571, %r574;
	st.shared.u32 	[%r44], %r575;
	ld.shared.u32 	%r576, [%r44+128];
	ld.shared.u32 	%r577, [%r43+56];
	ld.shared.u32 	%r578, [%r68+3712];
	add.s32 	%r579, %r578, %r577;
	min.s32 	%r580, %r576, %r579;
	st.shared.u32 	[%r44+128], %r580;
	ld.shared.u32 	%r581, [%r44+8192];
	ld.shared.u32 	%r582, [%r43+8248];
	add.s32 	%r583, %r573, %r582;
	min.s32 	%r584, %r581, %r583;
	st.shared.u32 	[%r44+8192], %r584;
	ld.shared.u32 	%r585, [%r44+8320];
	ld.shared.u32 	%r586, [%r43+8248];
	add.s32 	%r587, %r578, %r586;
	min.s32 	%r588, %r585, %r587;
	st.shared.u32 	[%r44+8320], %r588;
	bar.sync 	0;
	ld.shared.u32 	%r589, [%r37];
	ld.shared.u32 	%r590, [%r16+60];
	ld.shared.u32 	%r591, [%r36+3840];
	add.s32 	%r592, %r591, %r590;
	min.s32 	%r593, %r589, %r592;
	st.shared.u32 	[%r37], %r593;
	ld.shared.u32 	%r594, [%r37+128];
	ld.shared.u32 	%r595, [%r36+3968];
	add.s32 	%r596, %r595, %r590;
	min.s32 	%r597, %r594, %r596;
	st.shared.u32 	[%r37+128], %r597;
	ld.shared.u32 	%r598, [%r37+8192];
	ld.shared.u32 	%r599, [%r16+8252];
	ld.shared.u32 	%r600, [%r36+3840];
	add.s32 	%r601, %r600, %r599;
	min.s32 	%r602, %r598, %r601;
	st.shared.u32 	[%r37+8192], %r602;
	ld.shared.u32 	%r603, [%r37+8320];
	ld.shared.u32 	%r604, [%r36+3968];
	add.s32 	%r605, %r604, %r599;
	min.s32 	%r606, %r603, %r605;
	st.shared.u32 	[%r37+8320], %r606;
	ld.shared.u32 	%r607, [%r44];
	ld.shared.u32 	%r608, [%r43+60];
	ld.shared.u32 	%r609, [%r68+3840];
	add.s32 	%r610, %r609, %r608;
	min.s32 	%r611, %r607, %r610;
	st.shared.u32 	[%r44], %r611;
	ld.shared.u32 	%r612, [%r44+128];
	ld.shared.u32 	%r613, [%r43+60];
	ld.shared.u32 	%r614, [%r68+3968];
	add.s32 	%r615, %r614, %r613;
	min.s32 	%r616, %r612, %r615;
	st.shared.u32 	[%r44+128], %r616;
	ld.shared.u32 	%r617, [%r44+8192];
	ld.shared.u32 	%r618, [%r43+8252];
	add.s32 	%r619, %r609, %r618;
	min.s32 	%r620, %r617, %r619;
	st.shared.u32 	[%r44+8192], %r620;
	ld.shared.u32 	%r621, [%r44+8320];
	ld.shared.u32 	%r622, [%r43+8252];
	add.s32 	%r623, %r614, %r622;
	min.s32 	%r624, %r621, %r623;
	st.shared.u32 	[%r44+8320], %r624;
	bar.sync 	0;
	ld.shared.u32 	%r625, [%r37];
	ld.shared.u32 	%r626, [%r16+64];
	ld.shared.u32 	%r627, [%r36+4096];
	add.s32 	%r628, %r627, %r626;
	min.s32 	%r629, %r625, %r628;
	st.shared.u32 	[%r37], %r629;
	ld.shared.u32 	%r630, [%r37+128];
	ld.shared.u32 	%r631, [%r36+4224];
	add.s32 	%r632, %r631, %r626;
	min.s32 	%r633, %r630, %r632;
	st.shared.u32 	[%r37+128], %r633;
	ld.shared.u32 	%r634, [%r37+8192];
	ld.shared.u32 	%r635, [%r16+8256];
	ld.shared.u32 	%r636, [%r36+4096];
	add.s32 	%r637, %r636, %r635;
	min.s32 	%r638, %r634, %r637;
	st.shared.u32 	[%r37+8192], %r638;
	ld.shared.u32 	%r639, [%r37+8320];
	ld.shared.u32 	%r640, [%r36+4224];
	add.s32 	%r641, %r640, %r635;
	min.s32 	%r642, %r639, %r641;
	st.shared.u32 	[%r37+8320], %r642;
	ld.shared.u32 	%r643, [%r44];
	ld.shared.u32 	%r644, [%r43+64];
	ld.shared.u32 	%r645, [%r68+4096];
	add.s32 	%r646, %r645, %r644;
	min.s32 	%r647, %r643, %r646;
	st.shared.u32 	[%r44], %r647;
	ld.shared.u32 	%r648, [%r44+128];
	ld.shared.u32 	%r649, [%r43+64];
	ld.shared.u32 	%r650, [%r68+4224];
	add.s32 	%r651, %r650, %r649;
	min.s32 	%r652, %r648, %r651;
	st.shared.u32 	[%r44+128], %r652;
	ld.shared.u32 	%r653, [%r44+8192];
	ld.shared.u32 	%r654, [%r43+8256];
	add.s32 	%r655, %r645, %r654;
	min.s32 	%r656, %r653, %r655;
	st.shared.u32 	[%r44+8192], %r656;
	ld.shared.u32 	%r657, [%r44+8320];
	ld.shared.u32 	%r658, [%r43+8256];
	add.s32 	%r659, %r650, %r658;
	min.s32 	%r660, %r657, %r659;
	st.shared.u32 	[%r44+8320], %r660;
	bar.sync 	0;
	ld.shared.u32 	%r661, [%r37];
	ld.shared.u32 	%r662, [%r16+68];
	ld.shared.u32 	%r663, [%r36+4352];
	add.s32 	%r664, %r663, %r662;
	min.s32 	%r665, %r661, %r664;
	st.shared.u32 	[%r37], %r665;
	ld.shared.u32 	%r666, [%r37+128];
	ld.shared.u32 	%r667, [%r36+4480];
	add.s32 	%r668, %r667, %r662;
	min.s32 	%r669, %r666, %r668;
	st.shared.u32 	[%r37+128], %r669;
	ld.shared.u32 	%r670, [%r37+8192];
	ld.shared.u32 	%r671, [%r16+8260];
	ld.shared.u32 	%r672, [%r36+4352];
	add.s32 	%r673, %r672, %r671;
	min.s32 	%r674, %r670, %r673;
	st.shared.u32 	[%r37+8192], %r674;
	ld.shared.u32 	%r675, [%r37+8320];
	ld.shared.u32 	%r676, [%r36+4480];
	add.s32 	%r677, %r676, %r671;
	min.s32 	%r678, %r675, %r677;
	st.shared.u32 	[%r37+8320], %r678;
	ld.shared.u32 	%r679, [%r44];
	ld.shared.u32 	%r680, [%r43+68];
	ld.shared.u32 	%r681, [%r68+4352];
	add.s32 	%r682, %r681, %r680;
	min.s32 	%r683, %r679, %r682;
	st.shared.u32 	[%r44], %r683;
	ld.shared.u32 	%r684, [%r44+128];
	ld.shared.u32 	%r685, [%r43+68];
	ld.shared.u32 	%r686, [%r68+4480];
	add.s32 	%r687, %r686, %r685;
	min.s32 	%r688, %r684, %r687;
	st.shared.u32 	[%r44+128], %r688;
	ld.shared.u32 	%r689, [%r44+8192];
	ld.shared.u32 	%r690, [%r43+8260];
	add.s32 	%r691, %r681, %r690;
	min.s32 	%r692, %r689, %r691;
	st.shared.u32 	[%r44+8192], %r692;
	ld.shared.u32 	%r693, [%r44+8320];
	ld.shared.u32 	%r694, [%r43+8260];
	add.s32 	%r695, %r686, %r694;
	min.s32 	%r696, %r693, %r695;
	st.shared.u32 	[%r44+8320], %r696;
	bar.sync 	0;
	ld.shared.u32 	%r697, [%r37];
	ld.shared.u32 	%r698, [%r16+72];
	ld.shared.u32 	%r699, [%r36+4608];
	add.s32 	%r700, %r699, %r698;
	min.s32 	%r701, %r697, %r700;
	st.shared.u32 	[%r37], %r701;
	ld.shared.u32 	%r702, [%r37+128];
	ld.shared.u32 	%r703, [%r36+4736];
	add.s32 	%r704, %r703, %r698;
	min.s32 	%r705, %r702, %r704;
	st.shared.u32 	[%r37+128], %r705;
	ld.shared.u32 	%r706, [%r37+8192];
	ld.shared.u32 	%r707, [%r16+8264];
	ld.shared.u32 	%r708, [%r36+4608];
	add.s32 	%r709, %r708, %r707;
	min.s32 	%r710, %r706, %r709;
	st.shared.u32 	[%r37+8192], %r710;
	ld.shared.u32 	%r711, [%r37+8320];
	ld.shared.u32 	%r712, [%r36+4736];
	add.s32 	%r713, %r712, %r707;
	min.s32 	%r714, %r711, %r713;
	st.shared.u32 	[%r37+8320], %r714;
	ld.shared.u32 	%r715, [%r44];
	ld.shared.u32 	%r716, [%r43+72];
	ld.shared.u32 	%r717, [%r68+4608];
	add.s32 	%r718, %r717, %r716;
	min.s32 	%r719, %r715, %r718;
	st.shared.u32 	[%r44], %r719;
	ld.shared.u32 	%r720, [%r44+128];
	ld.shared.u32 	%r721, [%r43+72];
	ld.shared.u32 	%r722, [%r68+4736];
	add.s32 	%r723, %r722, %r721;
	min.s32 	%r724, %r720, %r723;
	st.shared.u32 	[%r44+128], %r724;
	ld.shared.u32 	%r725, [%r44+8192];
	ld.shared.u32 	%r726, [%r43+8264];
	add.s32 	%r727, %r717, %r726;
	min.s32 	%r728, %r725, %r727;
	st.shared.u32 	[%r44+8192], %r728;
	ld.shared.u32 	%r729, [%r44+8320];
	ld.shared.u32 	%r730, [%r43+8264];
	add.s32 	%r731, %r722, %r730;
	min.s32 	%r732, %r729, %r731;
	st.shared.u32 	[%r44+8320], %r732;
	bar.sync 	0;
	ld.shared.u32 	%r733, [%r37];
	ld.shared.u32 	%r734, [%r16+76];
	ld.shared.u32 	%r735, [%r36+4864];
	add.s32 	%r736, %r735, %r734;
	min.s32 	%r737, %r733, %r736;
	st.shared.u32 	[%r37], %r737;
	ld.shared.u32 	%r738, [%r37+128];
	ld.shared.u32 	%r739, [%r36+4992];
	add.s32 	%r740, %r739, %r734;
	min.s32 	%r741, %r738, %r740;
	st.shared.u32 	[%r37+128], %r741;
	ld.shared.u32 	%r742, [%r37+8192];
	ld.shared.u32 	%r743, [%r16+8268];
	ld.shared.u32 	%r744, [%r36+4864];
	add.s32 	%r745, %r744, %r743;
	min.s32 	%r746, %r742, %r745;
	st.shared.u32 	[%r37+8192], %r746;
	ld.shared.u32 	%r747, [%r37+8320];
	ld.shared.u32 	%r748, [%r36+4992];
	add.s32 	%r749, %r748, %r743;
	min.s32 	%r750, %r747, %r749;
	st.shared.u32 	[%r37+8320], %r750;
	ld.shared.u32 	%r751, [%r44];
	ld.shared.u32 	%r752, [%r43+76];
	ld.shared.u32 	%r753, [%r68+4864];
	add.s32 	%r754, %r753, %r752;
	min.s32 	%r755, %r751, %r754;
	st.shared.u32 	[%r44], %r755;
	ld.shared.u32 	%r756, [%r44+128];
	ld.shared.u32 	%r757, [%r43+76];
	ld.shared.u32 	%r758, [%r68+4992];
	add.s32 	%r759, %r758, %r757;
	min.s32 	%r760, %r756, %r759;
	st.shared.u32 	[%r44+128], %r760;
	ld.shared.u32 	%r761, [%r44+8192];
	ld.shared.u32 	%r762, [%r43+8268];
	add.s32 	%r763, %r753, %r762;
	min.s32 	%r764, %r761, %r763;
	st.shared.u32 	[%r44+8192], %r764;
	ld.shared.u32 	%r765, [%r44+8320];
	ld.shared.u32 	%r766, [%r43+8268];
	add.s32 	%r767, %r758, %r766;
	min.s32 	%r768, %r765, %r767;
	st.shared.u32 	[%r44+8320], %r768;
	bar.sync 	0;
	ld.shared.u32 	%r769, [%r37];
	ld.shared.u32 	%r770, [%r16+80];
	ld.shared.u32 	%r771, [%r36+5120];
	add.s32 	%r772, %r771, %r770;
	min.s32 	%r773, %r769, %r772;
	st.shared.u32 	[%r37], %r773;
	ld.shared.u32 	%r774, [%r37+128];
	ld.shared.u32 	%r775, [%r36+5248];
	add.s32 	%r776, %r775, %r770;
	min.s32 	%r777, %r774, %r776;
	st.shared.u32 	[%r37+128], %r777;
	ld.shared.u32 	%r778, [%r37+8192];
	ld.shared.u32 	%r779, [%r16+8272];
	ld.shared.u32 	%r780, [%r36+5120];
	add.s32 	%r781, %r780, %r779;
	min.s32 	%r782, %r778, %r781;
	st.shared.u32 	[%r37+8192], %r782;
	ld.shared.u32 	%r783, [%r37+8320];
	ld.shared.u32 	%r784, [%r36+5248];
	add.s32 	%r785, %r784, %r779;
	min.s32 	%r786, %r783, %r785;
	st.shared.u32 	[%r37+8320], %r786;
	ld.shared.u32 	%r787, [%r44];
	ld.shared.u32 	%r788, [%r43+80];
	ld.shared.u32 	%r789, [%r68+5120];
	add.s32 	%r790, %r789, %r788;
	min.s32 	%r791, %r787, %r790;
	st.shared.u32 	[%r44], %r791;
	ld.shared.u32 	%r792, [%r44+128];
	ld.shared.u32 	%r793, [%r43+80];
	ld.shared.u32 	%r794, [%r68+5248];
	add.s32 	%r795, %r794, %r793;
	min.s32 	%r796, %r792, %r795;
	st.shared.u32 	[%r44+128], %r796;
	ld.shared.u32 	%r797, [%r44+8192];
	ld.shared.u32 	%r798, [%r43+8272];
	add.s32 	%r799, %r789, %r798;
	min.s32 	%r800, %r797, %r799;
	st.shared.u32 	[%r44+8192], %r800;
	ld.shared.u32 	%r801, [%r44+8320];
	ld.shared.u32 	%r802, [%r43+8272];
	add.s32 	%r803, %r794, %r802;
	min.s32 	%r804, %r801, %r803;
	st.shared.u32 	[%r44+8320], %r804;
	bar.sync 	0;
	ld.shared.u32 	%r805, [%r37];
	ld.shared.u32 	%r806, [%r16+84];
	ld.shared.u32 	%r807, [%r36+5376];
	add.s32 	%r808, %r807, %r806;
	min.s32 	%r809, %r805, %r808;
	st.shared.u32 	[%r37], %r809;
	ld.shared.u32 	%r810, [%r37+128];
	ld.shared.u32 	%r811, [%r36+5504];
	add.s32 	%r812, %r811, %r806;
	min.s32 	%r813, %r810, %r812;
	st.shared.u32 	[%r37+128], %r813;
	ld.shared.u32 	%r814, [%r37+8192];
	ld.shared.u32 	%r815, [%r16+8276];
	ld.shared.u32 	%r816, [%r36+5376];
	add.s32 	%r817, %r816, %r815;
	min.s32 	%r818, %r814, %r817;
	st.shared.u32 	[%r37+8192], %r818;
	ld.shared.u32 	%r819, [%r37+8320];
	ld.shared.u32 	%r820, [%r36+5504];
	add.s32 	%r821, %r820, %r815;
	min.s32 	%r822, %r819, %r821;
	st.shared.u32 	[%r37+8320], %r822;
	ld.shared.u32 	%r823, [%r44];
	ld.shared.u32 	%r824, [%r43+84];
	ld.shared.u32 	%r825, [%r68+5376];
	add.s32 	%r826, %r825, %r824;
	min.s32 	%r827, %r823, %r826;
	st.shared.u32 	[%r44], %r827;
	ld.shared.u32 	%r828, [%r44+128];
	ld.shared.u32 	%r829, [%r43+84];
	ld.shared.u32 	%r830, [%r68+5504];
	add.s32 	%r831, %r830, %r829;
	min.s32 	%r832, %r828, %r831;
	st.shared.u32 	[%r44+128], %r832;
	ld.shared.u32 	%r833, [%r44+8192];
	ld.shared.u32 	%r834, [%r43+8276];
	add.s32 	%r835, %r825, %r834;
	min.s32 	%r836, %r833, %r835;
	st.shared.u32 	[%r44+8192], %r836;
	ld.shared.u32 	%r837, [%r44+8320];
	ld.shared.u32 	%r838, [%r43+8276];
	add.s32 	%r839, %r830, %r838;
	min.s32 	%r840, %r837, %r839;
	st.shared.u32 	[%r44+8320], %r840;
	bar.sync 	0;
	ld.shared.u32 	%r841, [%r37];
	ld.shared.u32 	%r842, [%r16+88];
	ld.shared.u32 	%r843, [%r36+5632];
	add.s32 	%r844, %r843, %r842;
	min.s32 	%r845, %r841, %r844;
	st.shared.u32 	[%r37], %r845;
	ld.shared.u32 	%r846, [%r37+128];
	ld.shared.u32 	%r847, [%r36+5760];
	add.s32 	%r848, %r847, %r842;
	min.s32 	%r849, %r846, %r848;
	st.shared.u32 	[%r37+128], %r849;
	ld.shared.u32 	%r850, [%r37+8192];
	ld.shared.u32 	%r851, [%r16+8280];
	ld.shared.u32 	%r852, [%r36+5632];
	add.s32 	%r853, %r852, %r851;
	min.s32 	%r854, %r850, %r853;
	st.shared.u32 	[%r37+8192], %r854;
	ld.shared.u32 	%r855, [%r37+8320];
	ld.shared.u32 	%r856, [%r36+5760];
	add.s32 	%r857, %r856, %r851;
	min.s32 	%r858, %r855, %r857;
	st.shared.u32 	[%r37+8320], %r858;
	ld.shared.u32 	%r859, [%r44];
	ld.shared.u32 	%r860, [%r43+88];
	ld.shared.u32 	%r861, [%r68+5632];
	add.s32 	%r862, %r861, %r860;
	min.s32 	%r863, %r859, %r862;
	st.shared.u32 	[%r44], %r863;
	ld.shared.u32 	%r864, [%r44+128];
	ld.shared.u32 	%r865, [%r43+88];
	ld.shared.u32 	%r866, [%r68+5760];
	add.s32 	%r867, %r866, %r865;
	min.s32 	%r868, %r864, %r867;
	st.shared.u32 	[%r44+128], %r868;
	ld.shared.u32 	%r869, [%r44+8192];
	ld.shared.u32 	%r870, [%r43+8280];
	add.s32 	%r871, %r861, %r870;
	min.s32 	%r872, %r869, %r871;
	st.shared.u32 	[%r44+8192], %r872;
	ld.shared.u32 	%r873, [%r44+8320];
	ld.shared.u32 	%r874, [%r43+8280];
	add.s32 	%r875, %r866, %r874;
	min.s32 	%r876, %r873, %r875;
	st.shared.u32 	[%r44+8320], %r876;
	bar.sync 	0;
	ld.shared.u32 	%r877, [%r37];
	ld.shared.u32 	%r878, [%r16+92];
	ld.shared.u32 	%r879, [%r36+5888];
	add.s32 	%r880, %r879, %r878;
	min.s32 	%r881, %r877, %r880;
	st.shared.u32 	[%r37], %r881;
	ld.shared.u32 	%r882, [%r37+128];
	ld.shared.u32 	%r883, [%r36+6016];
	add.s32 	%r884, %r883, %r878;
	min.s32 	%r885, %r882, %r884;
	st.shared.u32 	[%r37+128], %r885;
	ld.shared.u32 	%r886, [%r37+8192];
	ld.shared.u32 	%r887, [%r16+8284];
	ld.shared.u32 	%r888, [%r36+5888];
	add.s32 	%r889, %r888, %r887;
	min.s32 	%r890, %r886, %r889;
	st.shared.u32 	[%r37+8192], %r890;
	ld.shared.u32 	%r891, [%r37+8320];
	ld.shared.u32 	%r892, [%r36+6016];
	add.s32 	%r893, %r892, %r887;
	min.s32 	%r894, %r891, %r893;
	st.shared.u32 	[%r37+8320], %r894;
	ld.shared.u32 	%r895, [%r44];
	ld.shared.u32 	%r896, [%r43+92];
	ld.shared.u32 	%r897, [%r68+5888];
	add.s32 	%r898, %r897, %r896;
	min.s32 	%r899, %r895, %r898;
	st.shared.u32 	[%r44], %r899;
	ld.shared.u32 	%r900, [%r44+128];
	ld.shared.u32 	%r901, [%r43+92];
	ld.shared.u32 	%r902, [%r68+6016];
	add.s32 	%r903, %r902, %r901;
	min.s32 	%r904, %r900, %r903;
	st.shared.u32 	[%r44+128], %r904;
	ld.shared.u32 	%r905, [%r44+8192];
	ld.shared.u32 	%r906, [%r43+8284];
	add.s32 	%r907, %r897, %r906;
	min.s32 	%r908, %r905, %r907;
	st.shared.u32 	[%r44+8192], %r908;
	ld.shared.u32 	%r909, [%r44+8320];
	ld.shared.u32 	%r910, [%r43+8284];
	add.s32 	%r911, %r902, %r910;
	min.s32 	%r912, %r909, %r911;
	st.shared.u32 	[%r44+8320], %r912;
	bar.sync 	0;
	ld.shared.u32 	%r913, [%r37];
	ld.shared.u32 	%r914, [%r16+96];
	ld.shared.u32 	%r915, [%r36+6144];
	add.s32 	%r916, %r915, %r914;
	min.s32 	%r917, %r913, %r916;
	st.shared.u32 	[%r37], %r917;
	ld.shared.u32 	%r918, [%r37+128];
	ld.shared.u32 	%r919, [%r36+6272];
	add.s32 	%r920, %r919, %r914;
	min.s32 	%r921, %r918, %r920;
	st.shared.u32 	[%r37+128], %r921;
	ld.shared.u32 	%r922, [%r37+8192];
	ld.shared.u32 	%r923, [%r16+8288];
	ld.shared.u32 	%r924, [%r36+6144];
	add.s32 	%r925, %r924, %r923;
	min.s32 	%r926, %r922, %r925;
	st.shared.u32 	[%r37+8192], %r926;
	ld.shared.u32 	%r927, [%r37+8320];
	ld.shared.u32 	%r928, [%r36+6272];
	add.s32 	%r929, %r928, %r923;
	min.s32 	%r930, %r927, %r929;
	st.shared.u32 	[%r37+8320], %r930;
	ld.shared.u32 	%r931, [%r44];
	ld.shared.u32 	%r932, [%r43+96];
	ld.shared.u32 	%r933, [%r68+6144];
	add.s32 	%r934, %r933, %r932;
	min.s32 	%r935, %r931, %r934;
	st.shared.u32 	[%r44], %r935;
	ld.shared.u32 	%r936, [%r44+128];
	ld.shared.u32 	%r937, [%r43+96];
	ld.shared.u32 	%r938, [%r68+6272];
	add.s32 	%r939, %r938, %r937;
	min.s32 	%r940, %r936, %r939;
	st.shared.u32 	[%r44+128], %r940;
	ld.shared.u32 	%r941, [%r44+8192];
	ld.shared.u32 	%r942, [%r43+8288];
	add.s32 	%r943, %r933, %r942;
	min.s32 	%r944, %r941, %r943;
	st.shared.u32 	[%r44+8192], %r944;
	ld.shared.u32 	%r945, [%r44+8320];
	ld.shared.u32 	%r946, [%r43+8288];
	add.s32 	%r947, %r938, %r946;
	min.s32 	%r948, %r945, %r947;
	st.shared.u32 	[%r44+8320], %r948;
	bar.sync 	0;
	ld.shared.u32 	%r949, [%r37];
	ld.shared.u32 	%r950, [%r16+100];
	ld.shared.u32 	%r951, [%r36+6400];
	add.s32 	%r952, %r951, %r950;
	min.s32 	%r953, %r949, %r952;
	st.shared.u32 	[%r37], %r953;
	ld.shared.u32 	%r954, [%r37+128];
	ld.shared.u32 	%r955, [%r36+6528];
	add.s32 	%r956, %r955, %r950;
	min.s32 	%r957, %r954, %r956;
	st.shared.u32 	[%r37+128], %r957;
	ld.shared.u32 	%r958, [%r37+8192];
	ld.shared.u32 	%r959, [%r16+8292];
	ld.shared.u32 	%r960, [%r36+6400];
	add.s32 	%r961, %r960, %r959;
	min.s32 	%r962, %r958, %r961;
	st.shared.u32 	[%r37+8192], %r962;
	ld.shared.u32 	%r963, [%r37+8320];
	ld.shared.u32 	%r964, [%r36+6528];
	add.s32 	%r965, %r964, %r959;
	min.s32 	%r966, %r963, %r965;
	st.shared.u32 	[%r37+8320], %r966;
	ld.shared.u32 	%r967, [%r44];
	ld.shared.u32 	%r968, [%r43+100];
	ld.shared.u32 	%r969, [%r68+6400];
	add.s32 	%r970, %r969, %r968;
	min.s32 	%r971, %r967, %r970;
	st.shared.u32 	[%r44], %r971;
	ld.shared.u32 	%r972, [%r44+128];
	ld.shared.u32 	%r973, [%r43+100];
	ld.shared.u32 	%r974, [%r68+6528];
	add.s32 	%r975, %r974, %r973;
	min.s32 	%r976, %r972, %r975;
	st.shared.u32 	[%r44+128], %r976;
	ld.shared.u32 	%r977, [%r44+8192];
	ld.shared.u32 	%r978, [%r43+8292];
	add.s32 	%r979, %r969, %r978;
	min.s32 	%r980, %r977, %r979;
	st.shared.u32 	[%r44+8192], %r980;
	ld.shared.u32 	%r981, [%r44+8320];
	ld.shared.u32 	%r982, [%r43+8292];
	add.s32 	%r983, %r974, %r982;
	min.s32 	%r984, %r981, %r983;
	st.shared.u32 	[%r44+8320], %r984;
	bar.sync 	0;
	ld.shared.u32 	%r985, [%r37];
	ld.shared.u32 	%r986, [%r16+104];
	ld.shared.u32 	%r987, [%r36+6656];
	add.s32 	%r988, %r987, %r986;
	min.s32 	%r989, %r985, %r988;
	st.shared.u32 	[%r37], %r989;
	ld.shared.u32 	%r990, [%r37+128];
	ld.shared.u32 	%r991, [%r36+6784];
	add.s32 	%r992, %r991, %r986;
	min.s32 	%r993, %r990, %r992;
	st.shared.u32 	[%r37+128], %r993;
	ld.shared.u32 	%r994, [%r37+8192];
	ld.shared.u32 	%r995, [%r16+8296];
	ld.shared.u32 	%r996, [%r36+6656];
	add.s32 	%r997, %r996, %r995;
	min.s32 	%r998, %r994, %r997;
	st.shared.u32 	[%r37+8192], %r998;
	ld.shared.u32 	%r999, [%r37+8320];
	ld.shared.u32 	%r1000, [%r36+6784];
	add.s32 	%r1001, %r1000, %r995;
	min.s32 	%r1002, %r999, %r1001;
	st.shared.u32 	[%r37+8320], %r1002;
	ld.shared.u32 	%r1003, [%r44];
	ld.shared.u32 	%r1004, [%r43+104];
	ld.shared.u32 	%r1005, [%r68+6656];
	add.s32 	%r1006, %r1005, %r1004;
	min.s32 	%r1007, %r1003, %r1006;
	st.shared.u32 	[%r44], %r1007;
	ld.shared.u32 	%r1008, [%r44+128];
	ld.shared.u32 	%r1009, [%r43+104];
	ld.shared.u32 	%r1010, [%r68+6784];
	add.s32 	%r1011, %r1010, %r1009;
	min.s32 	%r1012, %r1008, %r1011;
	st.shared.u32 	[%r44+128], %r1012;
	ld.shared.u32 	%r1013, [%r44+8192];
	ld.shared.u32 	%r1014, [%r43+8296];
	add.s32 	%r1015, %r1005, %r1014;
	min.s32 	%r1016, %r1013, %r1015;
	st.shared.u32 	[%r44+8192], %r1016;
	ld.shared.u32 	%r1017, [%r44+8320];
	ld.shared.u32 	%r1018, [%r43+8296];
	add.s32 	%r1019, %r1010, %r1018;
	min.s32 	%r1020, %r1017, %r1019;
	st.shared.u32 	[%r44+8320], %r1020;
	bar.sync 	0;
	ld.shared.u32 	%r1021, [%r37];
	ld.shared.u32 	%r1022, [%r16+108];
	ld.shared.u32 	%r1023, [%r36+6912];
	add.s32 	%r1024, %r1023, %r1022;
	min.s32 	%r1025, %r1021, %r1024;
	st.shared.u32 	[%r37], %r1025;
	ld.shared.u32 	%r1026, [%r37+128];
	ld.shared.u32 	%r1027, [%r36+7040];
	add.s32 	%r1028, %r1027, %r1022;
	min.s32 	%r1029, %r1026, %r1028;
	st.shared.u32 	[%r37+128], %r1029;
	ld.shared.u32 	%r1030, [%r37+8192];
	ld.shared.u32 	%r1031, [%r16+8300];
	ld.shared.u32 	%r1032, [%r36+6912];
	add.s32 	%r1033, %r1032, %r1031;
	min.s32 	%r1034, %r1030, %r1033;
	st.shared.u32 	[%r37+8192], %r1034;
	ld.shared.u32 	%r1035, [%r37+8320];
	ld.shared.u32 	%r1036, [%r36+7040];
	add.s32 	%r1037, %r1036, %r1031;
	min.s32 	%r1038, %r1035, %r1037;
	st.shared.u32 	[%r37+8320], %r1038;
	ld.shared.u32 	%r1039, [%r44];
	ld.shared.u32 	%r1040, [%r43+108];
	ld.shared.u32 	%r1041, [%r68+6912];
	add.s32 	%r1042, %r1041, %r1040;
	min.s32 	%r1043, %r1039, %r1042;
	st.shared.u32 	[%r44], %r1043;
	ld.shared.u32 	%r1044, [%r44+128];
	ld.shared.u32 	%r1045, [%r43+108];
	ld.shared.u32 	%r1046, [%r68+7040];
	add.s32 	%r1047, %r1046, %r1045;
	min.s32 	%r1048, %r1044, %r1047;
	st.shared.u32 	[%r44+128], %r1048;
	ld.shared.u32 	%r1049, [%r44+8192];
	ld.shared.u32 	%r1050, [%r43+8300];
	add.s32 	%r1051, %r1041, %r1050;
	min.s32 	%r1052, %r1049, %r1051;
	st.shared.u32 	[%r44+8192], %r1052;
	ld.shared.u32 	%r1053, [%r44+8320];
	ld.shared.u32 	%r1054, [%r43+8300];
	add.s32 	%r1055, %r1046, %r1054;
	min.s32 	%r1056, %r1053, %r1055;
	st.shared.u32 	[%r44+8320], %r1056;
	bar.sync 	0;
	ld.shared.u32 	%r1057, [%r37];
	ld.shared.u32 	%r1058, [%r16+112];
	ld.shared.u32 	%r1059, [%r36+7168];
	add.s32 	%r1060, %r1059, %r1058;
	min.s32 	%r1061, %r1057, %r1060;
	st.shared.u32 	[%r37], %r1061;
	ld.shared.u32 	%r1062, [%r37+128];
	ld.shared.u32 	%r1063, [%r36+7296];
	add.s32 	%r1064, %r1063, %r1058;
	min.s32 	%r1065, %r1062, %r1064;
	st.shared.u32 	[%r37+128], %r1065;
	ld.shared.u32 	%r1066, [%r37+8192];
	ld.shared.u32 	%r1067, [%r16+8304];
	ld.shared.u32 	%r1068, [%r36+7168];
	add.s32 	%r1069, %r1068, %r1067;
	min.s32 	%r1070, %r1066, %r1069;
	st.shared.u32 	[%r37+8192], %r1070;
	ld.shared.u32 	%r1071, [%r37+8320];
	ld.shared.u32 	%r1072, [%r36+7296];
	add.s32 	%r1073, %r1072, %r1067;
	min.s32 	%r1074, %r1071, %r1073;
	st.shared.u32 	[%r37+8320], %r1074;
	ld.shared.u32 	%r1075, [%r44];
	ld.shared.u32 	%r1076, [%r43+112];
	ld.shared.u32 	%r1077, [%r68+7168];
	add.s32 	%r1078, %r1077, %r1076;
	min.s32 	%r1079, %r1075, %r1078;
	st.shared.u32 	[%r44], %r1079;
	ld.shared.u32 	%r1080, [%r44+128];
	ld.shared.u32 	%r1081, [%r43+112];
	ld.shared.u32 	%r1082, [%r68+7296];
	add.s32 	%r1083, %r1082, %r1081;
	min.s32 	%r1084, %r1080, %r1083;
	st.shared.u32 	[%r44+128], %r1084;
	ld.shared.u32 	%r1085, [%r44+8192];
	ld.shared.u32 	%r1086, [%r43+8304];
	add.s32 	%r1087, %r1077, %r1086;
	min.s32 	%r1088, %r1085, %r1087;
	st.shared.u32 	[%r44+8192], %r1088;
	ld.shared.u32 	%r1089, [%r44+8320];
	ld.shared.u32 	%r1090, [%r43+8304];
	add.s32 	%r1091, %r1082, %r1090;
	min.s32 	%r1092, %r1089, %r1091;
	st.shared.u32 	[%r44+8320], %r1092;
	bar.sync 	0;
	ld.shared.u32 	%r1093, [%r37];
	ld.shared.u32 	%r1094, [%r16+116];
	ld.shared.u32 	%r1095, [%r36+7424];
	add.s32 	%r1096, %r1095, %r1094;
	min.s32 	%r1097, %r1093, %r1096;
	st.shared.u32 	[%r37], %r1097;
	ld.shared.u32 	%r1098, [%r37+128];
	ld.shared.u32 	%r1099, [%r36+7552];
	add.s32 	%r1100, %r1099, %r1094;
	min.s32 	%r1101, %r1098, %r1100;
	st.shared.u32 	[%r37+128], %r1101;
	ld.shared.u32 	%r1102, [%r37+8192];
	ld.shared.u32 	%r1103, [%r16+8308];
	ld.shared.u32 	%r1104, [%r36+7424];
	add.s32 	%r1105, %r1104, %r1103;
	min.s32 	%r1106, %r1102, %r1105;
	st.shared.u32 	[%r37+8192], %r1106;
	ld.shared.u32 	%r1107, [%r37+8320];
	ld.shared.u32 	%r1108, [%r36+7552];
	add.s32 	%r1109, %r1108, %r1103;
	min.s32 	%r1110, %r1107, %r1109;
	st.shared.u32 	[%r37+8320], %r1110;
	ld.shared.u32 	%r1111, [%r44];
	ld.shared.u32 	%r1112, [%r43+116];
	ld.shared.u32 	%r1113, [%r68+7424];
	add.s32 	%r1114, %r1113, %r1112;
	min.s32 	%r1115, %r1111, %r1114;
	st.shared.u32 	[%r44], %r1115;
	ld.shared.u32 	%r1116, [%r44+128];
	ld.shared.u32 	%r1117, [%r43+116];
	ld.shared.u32 	%r1118, [%r68+7552];
	add.s32 	%r1119, %r1118, %r1117;
	min.s32 	%r1120, %r1116, %r1119;
	st.shared.u32 	[%r44+128], %r1120;
	ld.shared.u32 	%r1121, [%r44+8192];
	ld.shared.u32 	%r1122, [%r43+8308];
	add.s32 	%r1123, %r1113, %r1122;
	min.s32 	%r1124, %r1121, %r1123;
	st.shared.u32 	[%r44+8192], %r1124;
	ld.shared.u32 	%r1125, [%r44+8320];
	ld.shared.u32 	%r1126, [%r43+8308];
	add.s32 	%r1127, %r1118, %r1126;
	min.s32 	%r1128, %r1125, %r1127;
	st.shared.u32 	[%r44+8320], %r1128;
	bar.sync 	0;
	ld.shared.u32 	%r1129, [%r37];
	ld.shared.u32 	%r1130, [%r16+120];
	ld.shared.u32 	%r1131, [%r36+7680];
	add.s32 	%r1132, %r1131, %r1130;
	min.s32 	%r1133, %r1129, %r1132;
	st.shared.u32 	[%r37], %r1133;
	ld.shared.u32 	%r1134, [%r37+128];
	ld.shared.u32 	%r1135, [%r36+7808];
	add.s32 	%r1136, %r1135, %r1130;
	min.s32 	%r1137, %r1134, %r1136;
	st.shared.u32 	[%r37+128], %r1137;
	ld.shared.u32 	%r1138, [%r37+8192];
	ld.shared.u32 	%r1139, [%r16+8312];
	ld.shared.u32 	%r1140, [%r36+7680];
	add.s32 	%r1141, %r1140, %r1139;
	min.s32 	%r1142, %r1138, %r1141;
	st.shared.u32 	[%r37+8192], %r1142;
	ld.shared.u32 	%r1143, [%r37+8320];
	ld.shared.u32 	%r1144, [%r36+7808];
	add.s32 	%r1145, %r1144, %r1139;
	min.s32 	%r1146, %r1143, %r1145;
	st.shared.u32 	[%r37+8320], %r1146;
	ld.shared.u32 	%r1147, [%r44];
	ld.shared.u32 	%r1148, [%r43+120];
	ld.shared.u32 	%r1149, [%r68+7680];
	add.s32 	%r1150, %r1149, %r1148;
	min.s32 	%r1151, %r1147, %r1150;
	st.shared.u32 	[%r44], %r1151;
	ld.shared.u32 	%r1152, [%r44+128];
	ld.shared.u32 	%r1153, [%r43+120];
	ld.shared.u32 	%r1154, [%r68+7808];
	add.s32 	%r1155, %r1154, %r1153;
	min.s32 	%r1156, %r1152, %r1155;
	st.shared.u32 	[%r44+128], %r1156;
	ld.shared.u32 	%r1157, [%r44+8192];
	ld.shared.u32 	%r1158, [%r43+8312];
	add.s32 	%r1159, %r1149, %r1158;
	min.s32 	%r1160, %r1157, %r1159;
	st.shared.u32 	[%r44+8192], %r1160;
	ld.shared.u32 	%r1161, [%r44+8320];
	ld.shared.u32 	%r1162, [%r43+8312];
	add.s32 	%r1163, %r1154, %r1162;
	min.s32 	%r1164, %r1161, %r1163;
	st.shared.u32 	[%r44+8320], %r1164;
	bar.sync 	0;
	ld.shared.u32 	%r1165, [%r37];
	ld.shared.u32 	%r1166, [%r16+124];
	ld.shared.u32 	%r1167, [%r36+7936];
	add.s32 	%r1168, %r1167, %r1166;
	min.s32 	%r1169, %r1165, %r1168;
	st.shared.u32 	[%r37], %r1169;
	ld.shared.u32 	%r1170, [%r37+128];
	ld.shared.u32 	%r1171, [%r36+8064];
	add.s32 	%r1172, %r1171, %r1166;
	min.s32 	%r1173, %r1170, %r1172;
	st.shared.u32 	[%r37+128], %r1173;
	ld.shared.u32 	%r1174, [%r37+8192];
	ld.shared.u32 	%r1175, [%r16+8316];
	ld.shared.u32 	%r1176, [%r36+7936];
	add.s32 	%r1177, %r1176, %r1175;
	min.s32 	%r1178, %r1174, %r1177;
	st.shared.u32 	[%r37+8192], %r1178;
	ld.shared.u32 	%r1179, [%r37+8320];
	ld.shared.u32 	%r1180, [%r36+8064];
	add.s32 	%r1181, %r1180, %r1175;
	min.s32 	%r1182, %r1179, %r1181;
	st.shared.u32 	[%r37+8320], %r1182;
	ld.shared.u32 	%r1183, [%r44];
	ld.shared.u32 	%r1184, [%r43+124];
	ld.shared.u32 	%r1185, [%r68+7936];
	add.s32 	%r1186, %r1185, %r1184;
	min.s32 	%r1187, %r1183, %r1186;
	st.shared.u32 	[%r44], %r1187;
	ld.shared.u32 	%r1188, [%r44+128];
	ld.shared.u32 	%r1189, [%r43+124];
	ld.shared.u32 	%r1190, [%r68+8064];
	add.s32 	%r1191, %r1190, %r1189;
	min.s32 	%r1192, %r1188, %r1191;
	st.shared.u32 	[%r44+128], %r1192;
	ld.shared.u32 	%r1193, [%r44+8192];
	ld.shared.u32 	%r1194, [%r43+8316];
	add.s32 	%r1195, %r1185, %r1194;
	min.s32 	%r1196, %r1193, %r1195;
	st.shared.u32 	[%r44+8192], %r1196;
	ld.shared.u32 	%r1197, [%r44+8320];
	ld.shared.u32 	%r1198, [%r43+8316];
	add.s32 	%r1199, %r1190, %r1198;
	min.s32 	%r1200, %r1197, %r1199;
	st.shared.u32 	[%r44+8320], %r1200;
	bar.sync 	0;
	ld.shared.u32 	%r1201, [%r37];
	ld.shared.u32 	%r1202, [%r16+128];
	ld.shared.u32 	%r1203, [%r36+8192];
	add.s32 	%r1204, %r1203, %r1202;
	min.s32 	%r1205, %r1201, %r1204;
	st.shared.u32 	[%r37], %r1205;
	ld.shared.u32 	%r1206, [%r37+128];
	ld.shared.u32 	%r1207, [%r36+8320];
	add.s32 	%r1208, %r1207, %r1202;
	min.s32 	%r1209, %r1206, %r1208;
	st.shared.u32 	[%r37+128], %r1209;
	ld.shared.u32 	%r1210, [%r37+8192];
	ld.shared.u32 	%r1211, [%r16+8320];
	ld.shared.u32 	%r1212, [%r36+8192];
	add.s32 	%r1213, %r1212, %r1211;
	min.s32 	%r1214, %r1210, %r1213;
	st.shared.u32 	[%r37+8192], %r1214;
	ld.shared.u32 	%r1215, [%r37+8320];
	ld.shared.u32 	%r1216, [%r36+8320];
	add.s32 	%r1217, %r1216, %r1211;
	min.s32 	%r1218, %r1215, %r1217;
	st.shared.u32 	[%r37+8320], %r1218;
	ld.shared.u32 	%r1219, [%r44];
	ld.shared.u32 	%r1220, [%r43+128];
	ld.shared.u32 	%r1221, [%r68+8192];
	add.s32 	%r1222, %r1221, %r1220;
	min.s32 	%r1223, %r1219, %r1222;
	st.shared.u32 	[%r44], %r1223;
	ld.shared.u32 	%r1224, [%r44+128];
	ld.shared.u32 	%r1225, [%r43+128];
	ld.shared.u32 	%r1226, [%r68+8320];
	add.s32 	%r1227, %r1226, %r1225;
	min.s32 	%r1228, %r1224, %r1227;
	st.shared.u32 	[%r44+128], %r1228;
	ld.shared.u32 	%r1229, [%r44+8192];
	ld.shared.u32 	%r1230, [%r43+8320];
	add.s32 	%r1231, %r1221, %r1230;
	min.s32 	%r1232, %r1229, %r1231;
	st.shared.u32 	[%r44+8192], %r1232;
	ld.shared.u32 	%r1233, [%r44+8320];
	ld.shared.u32 	%r1234, [%r43+8320];
	add.s32 	%r1235, %r1226, %r1234;
	min.s32 	%r1236, %r1233, %r1235;
	st.shared.u32 	[%r44+8320], %r1236;
	bar.sync 	0;
	ld.shared.u32 	%r1237, [%r37];
	ld.shared.u32 	%r1238, [%r16+132];
	ld.shared.u32 	%r1239, [%r36+8448];
	add.s32 	%r1240, %r1239, %r1238;
	min.s32 	%r1241, %r1237, %r1240;
	st.shared.u32 	[%r37], %r1241;
	ld.shared.u32 	%r1242, [%r37+128];
	ld.shared.u32 	%r1243, [%r36+8576];
	add.s32 	%r1244, %r1243, %r1238;
	min.s32 	%r1245, %r1242, %r1244;
	st.shared.u32 	[%r37+128], %r1245;
	ld.shared.u32 	%r1246, [%r37+8192];
	ld.shared.u32 	%r1247, [%r16+8324];
	ld.shared.u32 	%r1248, [%r36+8448];
	add.s32 	%r1249, %r1248, %r1247;
	min.s32 	%r1250, %r1246, %r1249;
	st.shared.u32 	[%r37+8192], %r1250;
	ld.shared.u32 	%r1251, [%r37+8320];
	ld.shared.u32 	%r1252, [%r36+8576];
	add.s32 	%r1253, %r1252, %r1247;
	min.s32 	%r1254, %r1251, %r1253;
	st.shared.u32 	[%r37+8320], %r1254;
	ld.shared.u32 	%r1255, [%r44];
	ld.shared.u32 	%r1256, [%r43+132];
	ld.shared.u32 	%r1257, [%r68+8448];
	add.s32 	%r1258, %r1257, %r1256;
	min.s32 	%r1259, %r1255, %r1258;
	st.shared.u32 	[%r44], %r1259;
	ld.shared.u32 	%r1260, [%r44+128];
	ld.shared.u32 	%r1261, [%r43+132];
	ld.shared.u32 	%r1262, [%r68+8576];
	add.s32 	%r1263, %r1262, %r1261;
	min.s32 	%r1264, %r1260, %r1263;
	st.shared.u32 	[%r44+128], %r1264;
	ld.shared.u32 	%r1265, [%r44+8192];
	ld.shared.u32 	%r1266, [%r43+8324];
	add.s32 	%r1267, %r1257, %r1266;
	min.s32 	%r1268, %r1265, %r1267;
	st.shared.u32 	[%r44+8192], %r1268;
	ld.shared.u32 	%r1269, [%r44+8320];
	ld.shared.u32 	%r1270, [%r43+8324];
	add.s32 	%r1271, %r1262, %r1270;
	min.s32 	%r1272, %r1269, %r1271;
	st.shared.u32 	[%r44+8320], %r1272;
	bar.sync 	0;
	ld.shared.u32 	%r1273, [%r37];
	ld.shared.u32 	%r1274, [%r16+136];
	ld.shared.u32 	%r1275, [%r36+8704];
	add.s32 	%r1276, %r1275, %r1274;
	min.s32 	%r1277, %r1273, %r1276;
	st.shared.u32 	[%r37], %r1277;
	ld.shared.u32 	%r1278, [%r37+128];
	ld.shared.u32 	%r1279, [%r36+8832];
	add.s32 	%r1280, %r1279, %r1274;
	min.s32 	%r1281, %r1278, %r1280;
	st.shared.u32 	[%r37+128], %r1281;
	ld.shared.u32 	%r1282, [%r37+8192];
	ld.shared.u32 	%r1283, [%r16+8328];
	ld.shared.u32 	%r1284, [%r36+8704];
	add.s32 	%r1285, %r1284, %r1283;
	min.s32 	%r1286, %r1282, %r1285;
	st.shared.u32 	[%r37+8192], %r1286;
	ld.shared.u32 	%r1287, [%r37+8320];
	ld.shared.u32 	%r1288, [%r36+8832];
	add.s32 	%r1289, %r1288, %r1283;
	min.s32 	%r1290, %r1287, %r1289;
	st.shared.u32 	[%r37+8320], %r1290;
	ld.shared.u32 	%r1291, [%r44];
	ld.shared.u32 	%r1292, [%r43+136];
	ld.shared.u32 	%r1293, [%r68+8704];
	add.s32 	%r1294, %r1293, %r1292;
	min.s32 	%r1295, %r1291, %r1294;
	st.shared.u32 	[%r44], %r1295;
	ld.shared.u32 	%r1296, [%r44+128];
	ld.shared.u32 	%r1297, [%r43+136];
	ld.shared.u32 	%r1298, [%r68+8832];
	add.s32 	%r1299, %r1298, %r1297;
	min.s32 	%r1300, %r1296, %r1299;
	st.shared.u32 	[%r44+128], %r1300;
	ld.shared.u32 	%r1301, [%r44+8192];
	ld.shared.u32 	%r1302, [%r43+8328];
	add.s32 	%r1303, %r1293, %r1302;
	min.s32 	%r1304, %r1301, %r1303;
	st.shared.u32 	[%r44+8192], %r1304;
	ld.shared.u32 	%r1305, [%r44+8320];
	ld.shared.u32 	%r1306, [%r43+8328];
	add.s32 	%r1307, %r1298, %r1306;
	min.s32 	%r1308, %r1305, %r1307;
	st.shared.u32 	[%r44+8320], %r1308;
	bar.sync 	0;
	ld.shared.u32 	%r1309, [%r37];
	ld.shared.u32 	%r1310, [%r16+140];
	ld.shared.u32 	%r1311, [%r36+8960];
	add.s32 	%r1312, %r1311, %r1310;
	min.s32 	%r1313, %r1309, %r1312;
	st.shared.u32 	[%r37], %r1313;
	ld.shared.u32 	%r1314, [%r37+128];
	ld.shared.u32 	%r1315, [%r36+9088];
	add.s32 	%r1316, %r1315, %r1310;
	min.s32 	%r1317, %r1314, %r1316;
	st.shared.u32 	[%r37+128], %r1317;
	ld.shared.u32 	%r1318, [%r37+8192];
	ld.shared.u32 	%r1319, [%r16+8332];
	ld.shared.u32 	%r1320, [%r36+8960];
	add.s32 	%r1321, %r1320, %r1319;
	min.s32 	%r1322, %r1318, %r1321;
	st.shared.u32 	[%r37+8192], %r1322;
	ld.shared.u32 	%r1323, [%r37+8320];
	ld.shared.u32 	%r1324, [%r36+9088];
	add.s32 	%r1325, %r1324, %r1319;
	min.s32 	%r1326, %r1323, %r1325;
	st.shared.u32 	[%r37+8320], %r1326;
	ld.shared.u32 	%r1327, [%r44];
	ld.shared.u32 	%r1328, [%r43+140];
	ld.shared.u32 	%r1329, [%r68+8960];
	add.s32 	%r1330, %r1329, %r1328;
	min.s32 	%r1331, %r1327, %r1330;
	st.shared.u32 	[%r44], %r1331;
	ld.shared.u32 	%r1332, [%r44+128];
	ld.shared.u32 	%r1333, [%r43+140];
	ld.shared.u32 	%r1334, [%r68+9088];
	add.s32 	%r1335, %r1334, %r1333;
	min.s32 	%r1336, %r1332, %r1335;
	st.shared.u32 	[%r44+128], %r1336;
	ld.shared.u32 	%r1337, [%r44+8192];
	ld.shared.u32 	%r1338, [%r43+8332];
	add.s32 	%r1339, %r1329, %r1338;
	min.s32 	%r1340, %r1337, %r1339;
	st.shared.u32 	[%r44+8192], %r1340;
	ld.shared.u32 	%r1341, [%r44+8320];
	ld.shared.u32 	%r1342, [%r43+8332];
	add.s32 	%r1343, %r1334, %r1342;
	min.s32 	%r1344, %r1341, %r1343;
	st.shared.u32 	[%r44+8320], %r1344;
	bar.sync 	0;
	ld.shared.u32 	%r1345, [%r37];
	ld.shared.u32 	%r1346, [%r16+144];
	ld.shared.u32 	%r1347, [%r36+9216];
	add.s32 	%r1348, %r1347, %r1346;
	min.s32 	%r1349, %r1345, %r1348;
	st.shared.u32 	[%r37], %r1349;
	ld.shared.u32 	%r1350, [%r37+128];
	ld.shared.u32 	%r1351, [%r36+9344];
	add.s32 	%r1352, %r1351, %r1346;
	min.s32 	%r1353, %r1350, %r1352;
	st.shared.u32 	[%r37+128], %r1353;
	ld.shared.u32 	%r1354, [%r37+8192];
	ld.shared.u32 	%r1355, [%r16+8336];
	ld.shared.u32 	%r1356, [%r36+9216];
	add.s32 	%r1357, %r1356, %r1355;
	min.s32 	%r1358, %r1354, %r1357;
	st.shared.u32 	[%r37+8192], %r1358;
	ld.shared.u32 	%r1359, [%r37+8320];
	ld.shared.u32 	%r1360, [%r36+9344];
	add.s32 	%r1361, %r1360, %r1355;
	min.s32 	%r1362, %r1359, %r1361;
	st.shared.u32 	[%r37+8320], %r1362;
	ld.shared.u32 	%r1363, [%r44];
	ld.shared.u32 	%r1364, [%r43+144];
	ld.shared.u32 	%r1365, [%r68+9216];
	add.s32 	%r1366, %r1365, %r1364;
	min.s32 	%r1367, %r1363, %r1366;
	st.shared.u32 	[%r44], %r1367;
	ld.shared.u32 	%r1368, [%r44+128];
	ld.shared.u32 	%r1369, [%r43+144];
	ld.shared.u32 	%r1370, [%r68+9344];
	add.s32 	%r1371, %r1370, %r1369;
	min.s32 	%r1372, %r1368, %r1371;
	st.shared.u32 	[%r44+128], %r1372;
	ld.shared.u32 	%r1373, [%r44+8192];
	ld.shared.u32 	%r1374, [%r43+8336];
	add.s32 	%r1375, %r1365, %r1374;
	min.s32 	%r1376, %r1373, %r1375;
	st.shared.u32 	[%r44+8192], %r1376;
	ld.shared.u32 	%r1377, [%r44+8320];
	ld.shared.u32 	%r1378, [%r43+8336];
	add.s32 	%r1379, %r1370, %r1378;
	min.s32 	%r1380, %r1377, %r1379;
	st.shared.u32 	[%r44+8320], %r1380;
	bar.sync 	0;
	ld.shared.u32 	%r1381, [%r37];
	ld.shared.u32 	%r1382, [%r16+148];
	ld.shared.u32 	%r1383, [%r36+9472];
	add.s32 	%r1384, %r1383, %r1382;
	min.s32 	%r1385, %r1381, %r1384;
	st.shared.u32 	[%r37], %r1385;
	ld.shared.u32 	%r1386, [%r37+128];
	ld.shared.u32 	%r1387, [%r36+9600];
	add.s32 	%r1388, %r1387, %r1382;
	min.s32 	%r1389, %r1386, %r1388;
	st.shared.u32 	[%r37+128], %r1389;
	ld.shared.u32 	%r1390, [%r37+8192];
	ld.shared.u32 	%r1391, [%r16+8340];
	ld.shared.u32 	%r1392, [%r36+9472];
	add.s32 	%r1393, %r1392, %r1391;
	min.s32 	%r1394, %r1390, %r1393;
	st.shared.u32 	[%r37+8192], %r1394;
	ld.shared.u32 	%r1395, [%r37+8320];
	ld.shared.u32 	%r1396, [%r36+9600];
	add.s32 	%r1397, %r1396, %r1391;
	min.s32 	%r1398, %r1395, %r1397;
	st.shared.u32 	[%r37+8320], %r1398;
	ld.shared.u32 	%r1399, [%r44];
	ld.shared.u32 	%r1400, [%r43+148];
	ld.shared.u32 	%r1401, [%r68+9472];
	add.s32 	%r1402, %r1401, %r1400;
	min.s32 	%r1403, %r1399, %r1402;
	st.shared.u32 	[%r44], %r1403;
	ld.shared.u32 	%r1404, [%r44+128];
	ld.shared.u32 	%r1405, [%r43+148];
	ld.shared.u32 	%r1406, [%r68+9600];
	add.s32 	%r1407, %r1406, %r1405;
	min.s32 	%r1408, %r1404, %r1407;
	st.shared.u32 	[%r44+128], %r1408;
	ld.shared.u32 	%r1409, [%r44+8192];
	ld.shared.u32 	%r1410, [%r43+8340];
	add.s32 	%r1411, %r1401, %r1410;
	min.s32 	%r1412, %r1409, %r1411;
	st.shared.u32 	[%r44+8192], %r1412;
	ld.shared.u32 	%r1413, [%r44+8320];
	ld.shared.u32 	%r1414, [%r43+8340];
	add.s32 	%r1415, %r1406, %r1414;
	min.s32 	%r1416, %r1413, %r1415;
	st.shared.u32 	[%r44+8320], %r1416;
	bar.sync 	0;
	ld.shared.u32 	%r1417, [%r37];
	ld.shared.u32 	%r1418, [%r16+152];
	ld.shared.u32 	%r1419, [%r36+9728];
	add.s32 	%r1420, %r1419, %r1418;
	min.s32 	%r1421, %r1417, %r1420;
	st.shared.u32 	[%r37], %r1421;
	ld.shared.u32 	%r1422, [%r37+128];
	ld.shared.u32 	%r1423, [%r36+9856];
	add.s32 	%r1424, %r1423, %r1418;
	min.s32 	%r1425, %r1422, %r1424;
	st.shared.u32 	[%r37+128], %r1425;
	ld.shared.u32 	%r1426, [%r37+8192];
	ld.shared.u32 	%r1427, [%r16+8344];
	ld.shared.u32 	%r1428, [%r36+9728];
	add.s32 	%r1429, %r1428, %r1427;
	min.s32 	%r1430, %r1426, %r1429;
	st.shared.u32 	[%r37+8192], %r1430;
	ld.shared.u32 	%r1431, [%r37+8320];
	ld.shared.u32 	%r1432, [%r36+9856];
	add.s32 	%r1433, %r1432, %r1427;
	min.s32 	%r1434, %r1431, %r1433;
	st.shared.u32 	[%r37+8320], %r1434;
	ld.shared.u32 	%r1435, [%r44];
	ld.shared.u32 	%r1436, [%r43+152];
	ld.shared.u32 	%r1437, [%r68+9728];
	add.s32 	%r1438, %r1437, %r1436;
	min.s32 	%r1439, %r1435, %r1438;
	st.shared.u32 	[%r44], %r1439;
	ld.shared.u32 	%r1440, [%r44+128];
	ld.shared.u32 	%r1441, [%r43+152];
	ld.shared.u32 	%r1442, [%r68+9856];
	add.s32 	%r1443, %r1442, %r1441;
	min.s32 	%r1444, %r1440, %r1443;
	st.shared.u32 	[%r44+128], %r1444;
	ld.shared.u32 	%r1445, [%r44+8192];
	ld.shared.u32 	%r1446, [%r43+8344];
	add.s32 	%r1447, %r1437, %r1446;
	min.s32 	%r1448, %r1445, %r1447;
	st.shared.u32 	[%r44+8192], %r1448;
	ld.shared.u32 	%r1449, [%r44+8320];
	ld.shared.u32 	%r1450, [%r43+8344];
	add.s32 	%r1451, %r1442, %r1450;
	min.s32 	%r1452, %r1449, %r1451;
	st.shared.u32 	[%r44+8320], %r1452;
	bar.sync 	0;
	ld.shared.u32 	%r1453, [%r37];
	ld.shared.u32 	%r1454, [%r16+156];
	ld.shared.u32 	%r1455, [%r36+9984];
	add.s32 	%r1456, %r1455, %r1454;
	min.s32 	%r1457, %r1453, %r1456;
	st.shared.u32 	[%r37], %r1457;
	ld.shared.u32 	%r1458, [%r37+128];
	ld.shared.u32 	%r1459, [%r36+10112];
	add.s32 	%r1460, %r1459, %r1454;
	min.s32 	%r1461, %r1458, %r1460;
	st.shared.u32 	[%r37+128], %r1461;
	ld.shared.u32 	%r1462, [%r37+8192];
	ld.shared.u32 	%r1463, [%r16+8348];
	ld.shared.u32 	%r1464, [%r36+9984];
	add.s32 	%r1465, %r1464, %r1463;
	min.s32 	%r1466, %r1462, %r1465;
	st.shared.u32 	[%r37+8192], %r1466;
	ld.shared.u32 	%r1467, [%r37+8320];
	ld.shared.u32 	%r1468, [%r36+10112];
	add.s32 	%r1469, %r1468, %r1463;
	min.s32 	%r1470, %r1467, %r1469;
	st.shared.u32 	[%r37+8320], %r1470;
	ld.shared.u32 	%r1471, [%r44];
	ld.shared.u32 	%r1472, [%r43+156];
	ld.shared.u32 	%r1473, [%r68+9984];
	add.s32 	%r1474, %r1473, %r1472;
	min.s32 	%r1475, %r1471, %r1474;
	st.shared.u32 	[%r44], %r1475;
	ld.shared.u32 	%r1476, [%r44+128];
	ld.shared.u32 	%r1477, [%r43+156];
	ld.shared.u32 	%r1478, [%r68+10112];
	add.s32 	%r1479, %r1478, %r1477;
	min.s32 	%r1480, %r1476, %r1479;
	st.shared.u32 	[%r44+128], %r1480;
	ld.shared.u32 	%r1481, [%r44+8192];
	ld.shared.u32 	%r1482, [%r43+8348];
	add.s32 	%r1483, %r1473, %r1482;
	min.s32 	%r1484, %r1481, %r1483;
	st.shared.u32 	[%r44+8192], %r1484;
	ld.shared.u32 	%r1485, [%r44+8320];
	ld.shared.u32 	%r1486, [%r43+8348];
	add.s32 	%r1487, %r1478, %r1486;
	min.s32 	%r1488, %r1485, %r1487;
	st.shared.u32 	[%r44+8320], %r1488;
	bar.sync 	0;
	ld.shared.u32 	%r1489, [%r37];
	ld.shared.u32 	%r1490, [%r16+160];
	ld.shared.u32 	%r1491, [%r36+10240];
	add.s32 	%r1492, %r1491, %r1490;
	min.s32 	%r1493, %r1489, %r1492;
	st.shared.u32 	[%r37], %r1493;
	ld.shared.u32 	%r1494, [%r37+128];
	ld.shared.u32 	%r1495, [%r36+10368];
	add.s32 	%r1496, %r1495, %r1490;
	min.s32 	%r1497, %r1494, %r1496;
	st.shared.u32 	[%r37+128], %r1497;
	ld.shared.u32 	%r1498, [%r37+8192];
	ld.shared.u32 	%r1499, [%r16+8352];
	ld.shared.u32 	%r1500, [%r36+10240];
	add.s32 	%r1501, %r1500, %r1499;
	min.s32 	%r1502, %r1498, %r1501;
	st.shared.u32 	[%r37+8192], %r1502;
	ld.shared.u32 	%r1503, [%r37+8320];
	ld.shared.u32 	%r1504, [%r36+10368];
	add.s32 	%r1505, %r1504, %r1499;
	min.s32 	%r1506, %r1503, %r1505;
	st.shared.u32 	[%r37+8320], %r1506;
	ld.shared.u32 	%r1507, [%r44];
	ld.shared.u32 	%r1508, [%r43+160];
	ld.shared.u32 	%r1509, [%r68+10240];
	add.s32 	%r1510, %r1509, %r1508;
	min.s32 	%r1511, %r1507, %r1510;
	st.shared.u32 	[%r44], %r1511;
	ld.shared.u32 	%r1512, [%r44+128];
	ld.shared.u32 	%r1513, [%r43+160];
	ld.shared.u32 	%r1514, [%r68+10368];
	add.s32 	%r1515, %r1514, %r1513;
	min.s32 	%r1516, %r1512, %r1515;
	st.shared.u32 	[%r44+128], %r1516;
	ld.shared.u32 	%r1517, [%r44+8192];
	ld.shared.u32 	%r1518, [%r43+8352];
	add.s32 	%r1519, %r1509, %r1518;
	min.s32 	%r1520, %r1517, %r1519;
	st.shared.u32 	[%r44+8192], %r1520;
	ld.shared.u32 	%r1521, [%r44+8320];
	ld.shared.u32 	%r1522, [%r43+8352];
	add.s32 	%r1523, %r1514, %r1522;
	min.s32 	%r1524, %r1521, %r1523;
	st.shared.u32 	[%r44+8320], %r1524;
	bar.sync 	0;
	ld.shared.u32 	%r1525, [%r37];
	ld.shared.u32 	%r1526, [%r16+164];
	ld.shared.u32 	%r1527, [%r36+10496];
	add.s32 	%r1528, %r1527, %r1526;
	min.s32 	%r1529, %r1525, %r1528;
	st.shared.u32 	[%r37], %r1529;
	ld.shared.u32 	%r1530, [%r37+128];
	ld.shared.u32 	%r1531, [%r36+10624];
	add.s32 	%r1532, %r1531, %r1526;
	min.s32 	%r1533, %r1530, %r1532;
	st.shared.u32 	[%r37+128], %r1533;
	ld.shared.u32 	%r1534, [%r37+8192];
	ld.shared.u32 	%r1535, [%r16+8356];
	ld.shared.u32 	%r1536, [%r36+10496];
	add.s32 	%r1537, %r1536, %r1535;
	min.s32 	%r1538, %r1534, %r1537;
	st.shared.u32 	[%r37+8192], %r1538;
	ld.shared.u32 	%r1539, [%r37+8320];
	ld.shared.u32 	%r1540, [%r36+10624];
	add.s32 	%r1541, %r1540, %r1535;
	min.s32 	%r1542, %r1539, %r1541;
	st.shared.u32 	[%r37+8320], %r1542;
	ld.shared.u32 	%r1543, [%r44];
	ld.shared.u32 	%r1544, [%r43+164];
	ld.shared.u32 	%r1545, [%r68+10496];
	add.s32 	%r1546, %r1545, %r1544;
	min.s32 	%r1547, %r1543, %r1546;
	st.shared.u32 	[%r44], %r1547;
	ld.shared.u32 	%r1548, [%r44+128];
	ld.shared.u32 	%r1549, [%r43+164];
	ld.shared.u32 	%r1550, [%r68+10624];
	add.s32 	%r1551, %r1550, %r1549;
	min.s32 	%r1552, %r1548, %r1551;
	st.shared.u32 	[%r44+128], %r1552;
	ld.shared.u32 	%r1553, [%r44+8192];
	ld.shared.u32 	%r1554, [%r43+8356];
	add.s32 	%r1555, %r1545, %r1554;
	min.s32 	%r1556, %r1553, %r1555;
	st.shared.u32 	[%r44+8192], %r1556;
	ld.shared.u32 	%r1557, [%r44+8320];
	ld.shared.u32 	%r1558, [%r43+8356];
	add.s32 	%r1559, %r1550, %r1558;
	min.s32 	%r1560, %r1557, %r1559;
	st.shared.u32 	[%r44+8320], %r1560;
	bar.sync 	0;
	ld.shared.u32 	%r1561, [%r37];
	ld.shared.u32 	%r1562, [%r16+168];
	ld.shared.u32 	%r1563, [%r36+10752];
	add.s32 	%r1564, %r1563, %r1562;
	min.s32 	%r1565, %r1561, %r1564;
	st.shared.u32 	[%r37], %r1565;
	ld.shared.u32 	%r1566, [%r37+128];
	ld.shared.u32 	%r1567, [%r36+10880];
	add.s32 	%r1568, %r1567, %r1562;
	min.s32 	%r1569, %r1566, %r1568;
	st.shared.u32 	[%r37+128], %r1569;
	ld.shared.u32 	%r1570, [%r37+8192];
	ld.shared.u32 	%r1571, [%r16+8360];
	ld.shared.u32 	%r1572, [%r36+10752];
	add.s32 	%r1573, %r1572, %r1571;
	min.s32 	%r1574, %r1570, %r1573;
	st.shared.u32 	[%r37+8192], %r1574;
	ld.shared.u32 	%r1575, [%r37+8320];
	ld.shared.u32 	%r1576, [%r36+10880];
	add.s32 	%r1577, %r1576, %r1571;
	min.s32 	%r1578, %r1575, %r1577;
	st.shared.u32 	[%r37+8320], %r1578;
	ld.shared.u32 	%r1579, [%r44];
	ld.shared.u32 	%r1580, [%r43+168];
	ld.shared.u32 	%r1581, [%r68+10752];
	add.s32 	%r1582, %r1581, %r1580;
	min.s32 	%r1583, %r1579, %r1582;
	st.shared.u32 	[%r44], %r1583;
	ld.shared.u32 	%r1584, [%r44+128];
	ld.shared.u32 	%r1585, [%r43+168];
	ld.shared.u32 	%r1586, [%r68+10880];
	add.s32 	%r1587, %r1586, %r1585;
	min.s32 	%r1588, %r1584, %r1587;
	st.shared.u32 	[%r44+128], %r1588;
	ld.shared.u32 	%r1589, [%r44+8192];
	ld.shared.u32 	%r1590, [%r43+8360];
	add.s32 	%r1591, %r1581, %r1590;
	min.s32 	%r1592, %r1589, %r1591;
	st.shared.u32 	[%r44+8192], %r1592;
	ld.shared.u32 	%r1593, [%r44+8320];
	ld.shared.u32 	%r1594, [%r43+8360];
	add.s32 	%r1595, %r1586, %r1594;
	min.s32 	%r1596, %r1593, %r1595;
	st.shared.u32 	[%r44+8320], %r1596;
	bar.sync 	0;
	ld.shared.u32 	%r1597, [%r37];
	ld.shared.u32 	%r1598, [%r16+172];
	ld.shared.u32 	%r1599, [%r36+11008];
	add.s32 	%r1600, %r1599, %r1598;
	min.s32 	%r1601, %r1597, %r1600;
	st.shared.u32 	[%r37], %r1601;
	ld.shared.u32 	%r1602, [%r37+128];
	ld.shared.u32 	%r1603, [%r36+11136];
	add.s32 	%r1604, %r1603, %r1598;
	min.s32 	%r1605, %r1602, %r1604;
	st.shared.u32 	[%r37+128], %r1605;
	ld.shared.u32 	%r1606, [%r37+8192];
	ld.shared.u32 	%r1607, [%r16+8364];
	ld.shared.u32 	%r1608, [%r36+11008];
	add.s32 	%r1609, %r1608, %r1607;
	min.s32 	%r1610, %r1606, %r1609;
	st.shared.u32 	[%r37+8192], %r1610;
	ld.shared.u32 	%r1611, [%r37+8320];
	ld.shared.u32 	%r1612, [%r36+11136];
	add.s32 	%r1613, %r1612, %r1607;
	min.s32 	%r1614, %r1611, %r1613;
	st.shared.u32 	[%r37+8320], %r1614;
	ld.shared.u32 	%r1615, [%r44];
	ld.shared.u32 	%r1616, [%r43+172];
	ld.shared.u32 	%r1617, [%r68+11008];
	add.s32 	%r1618, %r1617, %r1616;
	min.s32 	%r1619, %r1615, %r1618;
	st.shared.u32 	[%r44], %r1619;
	ld.shared.u32 	%r1620, [%r44+128];
	ld.shared.u32 	%r1621, [%r43+172];
	ld.shared.u32 	%r1622, [%r68+11136];
	add.s32 	%r1623, %r1622, %r1621;
	min.s32 	%r1624, %r1620, %r1623;
	st.shared.u32 	[%r44+128], %r1624;
	ld.shared.u32 	%r1625, [%r44+8192];
	ld.shared.u32 	%r1626, [%r43+8364];
	add.s32 	%r1627, %r1617, %r1626;
	min.s32 	%r1628, %r1625, %r1627;
	st.shared.u32 	[%r44+8192], %r1628;
	ld.shared.u32 	%r1629, [%r44+8320];
	ld.shared.u32 	%r1630, [%r43+8364];
	add.s32 	%r1631, %r1622, %r1630;
	min.s32 	%r1632, %r1629, %r1631;
	st.shared.u32 	[%r44+8320], %r1632;
	bar.sync 	0;
	ld.shared.u32 	%r1633, [%r37];
	ld.shared.u32 	%r1634, [%r16+176];
	ld.shared.u32 	%r1635, [%r36+11264];
	add.s32 	%r1636, %r1635, %r1634;
	min.s32 	%r1637, %r1633, %r1636;
	st.shared.u32 	[%r37], %r1637;
	ld.shared.u32 	%r1638, [%r37+128];
	ld.shared.u32 	%r1639, [%r36+11392];
	add.s32 	%r1640, %r1639, %r1634;
	min.s32 	%r1641, %r1638, %r1640;
	st.shared.u32 	[%r37+128], %r1641;
	ld.shared.u32 	%r1642, [%r37+8192];
	ld.shared.u32 	%r1643, [%r16+8368];
	ld.shared.u32 	%r1644, [%r36+11264];
	add.s32 	%r1645, %r1644, %r1643;
	min.s32 	%r1646, %r1642, %r1645;
	st.shared.u32 	[%r37+8192], %r1646;
	ld.shared.u32 	%r1647, [%r37+8320];
	ld.shared.u32 	%r1648, [%r36+11392];
	add.s32 	%r1649, %r1648, %r1643;
	min.s32 	%r1650, %r1647, %r1649;
	st.shared.u32 	[%r37+8320], %r1650;
	ld.shared.u32 	%r1651, [%r44];
	ld.shared.u32 	%r1652, [%r43+176];
	ld.shared.u32 	%r1653, [%r68+11264];
	add.s32 	%r1654, %r1653, %r1652;
	min.s32 	%r1655, %r1651, %r1654;
	st.shared.u32 	[%r44], %r1655;
	ld.shared.u32 	%r1656, [%r44+128];
	ld.shared.u32 	%r1657, [%r43+176];
	ld.shared.u32 	%r1658, [%r68+11392];
	add.s32 	%r1659, %r1658, %r1657;
	min.s32 	%r1660, %r1656, %r1659;
	st.shared.u32 	[%r44+128], %r1660;
	ld.shared.u32 	%r1661, [%r44+8192];
	ld.shared.u32 	%r1662, [%r43+8368];
	add.s32 	%r1663, %r1653, %r1662;
	min.s32 	%r1664, %r1661, %r1663;
	st.shared.u32 	[%r44+8192], %r1664;
	ld.shared.u32 	%r1665, [%r44+8320];
	ld.shared.u32 	%r1666, [%r43+8368];
	add.s32 	%r1667, %r1658, %r1666;
	min.s32 	%r1668, %r1665, %r1667;
	st.shared.u32 	[%r44+8320], %r1668;
	bar.sync 	0;
	ld.shared.u32 	%r1669, [%r37];
	ld.shared.u32 	%r1670, [%r16+180];
	ld.shared.u32 	%r1671, [%r36+11520];
	add.s32 	%r1672, %r1671, %r1670;
	min.s32 	%r1673, %r1669, %r1672;
	st.shared.u32 	[%r37], %r1673;
	ld.shared.u32 	%r1674, [%r37+128];
	ld.shared.u32 	%r1675, [%r36+11648];
	add.s32 	%r1676, %r1675, %r1670;
	min.s32 	%r1677, %r1674, %r1676;
	st.shared.u32 	[%r37+128], %r1677;
	ld.shared.u32 	%r1678, [%r37+8192];
	ld.shared.u32 	%r1679, [%r16+8372];
	ld.shared.u32 	%r1680, [%r36+11520];
	add.s32 	%r1681, %r1680, %r1679;
	min.s32 	%r1682, %r1678, %r1681;
	st.shared.u32 	[%r37+8192], %r1682;
	ld.shared.u32 	%r1683, [%r37+8320];
	ld.shared.u32 	%r1684, [%r36+11648];
	add.s32 	%r1685, %r1684, %r1679;
	min.s32 	%r1686, %r1683, %r1685;
	st.shared.u32 	[%r37+8320], %r1686;
	ld.shared.u32 	%r1687, [%r44];
	ld.shared.u32 	%r1688, [%r43+180];
	ld.shared.u32 	%r1689, [%r68+11520];
	add.s32 	%r1690, %r1689, %r1688;
	min.s32 	%r1691, %r1687, %r1690;
	st.shared.u32 	[%r44], %r1691;
	ld.shared.u32 	%r1692, [%r44+128];
	ld.shared.u32 	%r1693, [%r43+180];
	ld.shared.u32 	%r1694, [%r68+11648];
	add.s32 	%r1695, %r1694, %r1693;
	min.s32 	%r1696, %r1692, %r1695;
	st.shared.u32 	[%r44+128], %r1696;
	ld.shared.u32 	%r1697, [%r44+8192];
	ld.shared.u32 	%r1698, [%r43+8372];
	add.s32 	%r1699, %r1689, %r1698;
	min.s32 	%r1700, %r1697, %r1699;
	st.shared.u32 	[%r44+8192], %r1700;
	ld.shared.u32 	%r1701, [%r44+8320];
	ld.shared.u32 	%r1702, [%r43+8372];
	add.s32 	%r1703, %r1694, %r1702;
	min.s32 	%r1704, %r1701, %r1703;
	st.shared.u32 	[%r44+8320], %r1704;
	bar.sync 	0;
	ld.shared.u32 	%r1705, [%r37];
	ld.shared.u32 	%r1706, [%r16+184];
	ld.shared.u32 	%r1707, [%r36+11776];
	add.s32 	%r1708, %r1707, %r1706;
	min.s32 	%r1709, %r1705, %r1708;
	st.shared.u32 	[%r37], %r1709;
	ld.shared.u32 	%r1710, [%r37+128];
	ld.shared.u32 	%r1711, [%r36+11904];
	add.s32 	%r1712, %r1711, %r1706;
	min.s32 	%r1713, %r1710, %r1712;
	st.shared.u32 	[%r37+128], %r1713;
	ld.shared.u32 	%r1714, [%r37+8192];
	ld.shared.u32 	%r1715, [%r16+8376];
	ld.shared.u32 	%r1716, [%r36+11776];
	add.s32 	%r1717, %r1716, %r1715;
	min.s32 	%r1718, %r1714, %r1717;
	st.shared.u32 	[%r37+8192], %r1718;
	ld.shared.u32 	%r1719, [%r37+8320];
	ld.shared.u32 	%r1720, [%r36+11904];
	add.s32 	%r1721, %r1720, %r1715;
	min.s32 	%r1722, %r1719, %r1721;
	st.shared.u32 	[%r37+8320], %r1722;
	ld.shared.u32 	%r1723, [%r44];
	ld.shared.u32 	%r1724, [%r43+184];
	ld.shared.u32 	%r1725, [%r68+11776];
	add.s32 	%r1726, %r1725, %r1724;
	min.s32 	%r1727, %r1723, %r1726;
	st.shared.u32 	[%r44], %r1727;
	ld.shared.u32 	%r1728, [%r44+128];
	ld.shared.u32 	%r1729, [%r43+184];
	ld.shared.u32 	%r1730, [%r68+11904];
	add.s32 	%r1731, %r1730, %r1729;
	min.s32 	%r1732, %r1728, %r1731;
	st.shared.u32 	[%r44+128], %r1732;
	ld.shared.u32 	%r1733, [%r44+8192];
	ld.shared.u32 	%r1734, [%r43+8376];
	add.s32 	%r1735, %r1725, %r1734;
	min.s32 	%r1736, %r1733, %r1735;
	st.shared.u32 	[%r44+8192], %r1736;
	ld.shared.u32 	%r1737, [%r44+8320];
	ld.shared.u32 	%r1738, [%r43+8376];
	add.s32 	%r1739, %r1730, %r1738;
	min.s32 	%r1740, %r1737, %r1739;
	st.shared.u32 	[%r44+8320], %r1740;
	bar.sync 	0;
	ld.shared.u32 	%r1741, [%r37];
	ld.shared.u32 	%r1742, [%r16+188];
	ld.shared.u32 	%r1743, [%r36+12032];
	add.s32 	%r1744, %r1743, %r1742;
	min.s32 	%r1745, %r1741, %r1744;
	st.shared.u32 	[%r37], %r1745;
	ld.shared.u32 	%r1746, [%r37+128];
	ld.shared.u32 	%r1747, [%r36+12160];
	add.s32 	%r1748, %r1747, %r1742;
	min.s32 	%r1749, %r1746, %r1748;
	st.shared.u32 	[%r37+128], %r1749;
	ld.shared.u32 	%r1750, [%r37+8192];
	ld.shared.u32 	%r1751, [%r16+8380];
	ld.shared.u32 	%r1752, [%r36+12032];
	add.s32 	%r1753, %r1752, %r1751;
	min.s32 	%r1754, %r1750, %r1753;
	st.shared.u32 	[%r37+8192], %r1754;
	ld.shared.u32 	%r1755, [%r37+8320];
	ld.shared.u32 	%r1756, [%r36+12160];
	add.s32 	%r1757, %r1756, %r1751;
	min.s32 	%r1758, %r1755, %r1757;
	st.shared.u32 	[%r37+8320], %r1758;
	ld.shared.u32 	%r1759, [%r44];
	ld.shared.u32 	%r1760, [%r43+188];
	ld.shared.u32 	%r1761, [%r68+12032];
	add.s32 	%r1762, %r1761, %r1760;
	min.s32 	%r1763, %r1759, %r1762;
	st.shared.u32 	[%r44], %r1763;
	ld.shared.u32 	%r1764, [%r44+128];
	ld.shared.u32 	%r1765, [%r43+188];
	ld.shared.u32 	%r1766, [%r68+12160];
	add.s32 	%r1767, %r1766, %r1765;
	min.s32 	%r1768, %r1764, %r1767;
	st.shared.u32 	[%r44+128], %r1768;
	ld.shared.u32 	%r1769, [%r44+8192];
	ld.shared.u32 	%r1770, [%r43+8380];
	add.s32 	%r1771, %r1761, %r1770;
	min.s32 	%r1772, %r1769, %r1771;
	st.shared.u32 	[%r44+8192], %r1772;
	ld.shared.u32 	%r1773, [%r44+8320];
	ld.shared.u32 	%r1774, [%r43+8380];
	add.s32 	%r1775, %r1766, %r1774;
	min.s32 	%r1776, %r1773, %r1775;
	st.shared.u32 	[%r44+8320], %r1776;
	bar.sync 	0;
	ld.shared.u32 	%r1777, [%r37];
	ld.shared.u32 	%r1778, [%r16+192];
	ld.shared.u32 	%r1779, [%r36+12288];
	add.s32 	%r1780, %r1779, %r1778;
	min.s32 	%r1781, %r1777, %r1780;
	st.shared.u32 	[%r37], %r1781;
	ld.shared.u32 	%r1782, [%r37+128];
	ld.shared.u32 	%r1783, [%r36+12416];
	add.s32 	%r1784, %r1783, %r1778;
	min.s32 	%r1785, %r1782, %r1784;
	st.shared.u32 	[%r37+128], %r1785;
	ld.shared.u32 	%r1786, [%r37+8192];
	ld.shared.u32 	%r1787, [%r16+8384];
	ld.shared.u32 	%r1788, [%r36+12288];
	add.s32 	%r1789, %r1788, %r1787;
	min.s32 	%r1790, %r1786, %r1789;
	st.shared.u32 	[%r37+8192], %r1790;
	ld.shared.u32 	%r1791, [%r37+8320];
	ld.shared.u32 	%r1792, [%r36+12416];
	add.s32 	%r1793, %r1792, %r1787;
	min.s32 	%r1794, %r1791, %r1793;
	st.shared.u32 	[%r37+8320], %r1794;
	ld.shared.u32 	%r1795, [%r44];
	ld.shared.u32 	%r1796, [%r43+192];
	ld.shared.u32 	%r1797, [%r68+12288];
	add.s32 	%r1798, %r1797, %r1796;
	min.s32 	%r1799, %r1795, %r1798;
	st.shared.u32 	[%r44], %r1799;
	ld.shared.u32 	%r1800, [%r44+128];
	ld.shared.u32 	%r1801, [%r43+192];
	ld.shared.u32 	%r1802, [%r68+12416];
	add.s32 	%r1803, %r1802, %r1801;
	min.s32 	%r1804, %r1800, %r1803;
	st.shared.u32 	[%r44+128], %r1804;
	ld.shared.u32 	%r1805, [%r44+8192];
	ld.shared.u32 	%r1806, [%r43+8384];
	add.s32 	%r1807, %r1797, %r1806;
	min.s32 	%r1808, %r1805, %r1807;
	st.shared.u32 	[%r44+8192], %r1808;
	ld.shared.u32 	%r1809, [%r44+8320];
	ld.shared.u32 	%r1810, [%r43+8384];
	add.s32 	%r1811, %r1802, %r1810;
	min.s32 	%r1812, %r1809, %r1811;
	st.shared.u32 	[%r44+8320], %r1812;
	bar.sync 	0;
	ld.shared.u32 	%r1813, [%r37];
	ld.shared.u32 	%r1814, [%r16+196];
	ld.shared.u32 	%r1815, [%r36+12544];
	add.s32 	%r1816, %r1815, %r1814;
	min.s32 	%r1817, %r1813, %r1816;
	st.shared.u32 	[%r37], %r1817;
	ld.shared.u32 	%r1818, [%r37+128];
	ld.shared.u32 	%r1819, [%r36+12672];
	add.s32 	%r1820, %r1819, %r1814;
	min.s32 	%r1821, %r1818, %r1820;
	st.shared.u32 	[%r37+128], %r1821;
	ld.shared.u32 	%r1822, [%r37+8192];
	ld.shared.u32 	%r1823, [%r16+8388];
	ld.shared.u32 	%r1824, [%r36+12544];
	add.s32 	%r1825, %r1824, %r1823;
	min.s32 	%r1826, %r1822, %r1825;
	st.shared.u32 	[%r37+8192], %r1826;
	ld.shared.u32 	%r1827, [%r37+8320];
	ld.shared.u32 	%r1828, [%r36+12672];
	add.s32 	%r1829, %r1828, %r1823;
	min.s32 	%r1830, %r1827, %r1829;
	st.shared.u32 	[%r37+8320], %r1830;
	ld.shared.u32 	%r1831, [%r44];
	ld.shared.u32 	%r1832, [%r43+196];
	ld.shared.u32 	%r1833, [%r68+12544];
	add.s32 	%r1834, %r1833, %r1832;
	min.s32 	%r1835, %r1831, %r1834;
	st.shared.u32 	[%r44], %r1835;
	ld.shared.u32 	%r1836, [%r44+128];
	ld.shared.u32 	%r1837, [%r43+196];
	ld.shared.u32 	%r1838, [%r68+12672];
	add.s32 	%r1839, %r1838, %r1837;
	min.s32 	%r1840, %r1836, %r1839;
	st.shared.u32 	[%r44+128], %r1840;
	ld.shared.u32 	%r1841, [%r44+8192];
	ld.shared.u32 	%r1842, [%r43+8388];
	add.s32 	%r1843, %r1833, %r1842;
	min.s32 	%r1844, %r1841, %r1843;
	st.shared.u32 	[%r44+8192], %r1844;
	ld.shared.u32 	%r1845, [%r44+8320];
	ld.shared.u32 	%r1846, [%r43+8388];
	add.s32 	%r1847, %r1838, %r1846;
	min.s32 	%r1848, %r1845, %r1847;
	st.shared.u32 	[%r44+8320], %r1848;
	bar.sync 	0;
	ld.shared.u32 	%r1849, [%r37];
	ld.shared.u32 	%r1850, [%r16+200];
	ld.shared.u32 	%r1851, [%r36+12800];
	add.s32 	%r1852, %r1851, %r1850;
	min.s32 	%r1853, %r1849, %r1852;
	st.shared.u32 	[%r37], %r1853;
	ld.shared.u32 	%r1854, [%r37+128];
	ld.shared.u32 	%r1855, [%r36+12928];
	add.s32 	%r1856, %r1855, %r1850;
	min.s32 	%r1857, %r1854, %r1856;
	st.shared.u32 	[%r37+128], %r1857;
	ld.shared.u32 	%r1858, [%r37+8192];
	ld.shared.u32 	%r1859, [%r16+8392];
	ld.shared.u32 	%r1860, [%r36+12800];
	add.s32 	%r1861, %r1860, %r1859;
	min.s32 	%r1862, %r1858, %r1861;
	st.shared.u32 	[%r37+8192], %r1862;
	ld.shared.u32 	%r1863, [%r37+8320];
	ld.shared.u32 	%r1864, [%r36+12928];
	add.s32 	%r1865, %r1864, %r1859;
	min.s32 	%r1866, %r1863, %r1865;
	st.shared.u32 	[%r37+8320], %r1866;
	ld.shared.u32 	%r1867, [%r44];
	ld.shared.u32 	%r1868, [%r43+200];
	ld.shared.u32 	%r1869, [%r68+12800];
	add.s32 	%r1870, %r1869, %r1868;
	min.s32 	%r1871, %r1867, %r1870;
	st.shared.u32 	[%r44], %r1871;
	ld.shared.u32 	%r1872, [%r44+128];
	ld.shared.u32 	%r1873, [%r43+200];
	ld.shared.u32 	%r1874, [%r68+12928];
	add.s32 	%r1875, %r1874, %r1873;
	min.s32 	%r1876, %r1872, %r1875;
	st.shared.u32 	[%r44+128], %r1876;
	ld.shared.u32 	%r1877, [%r44+8192];
	ld.shared.u32 	%r1878, [%r43+8392];
	add.s32 	%r1879, %r1869, %r1878;
	min.s32 	%r1880, %r1877, %r1879;
	st.shared.u32 	[%r44+8192], %r1880;
	ld.shared.u32 	%r1881, [%r44+8320];
	ld.shared.u32 	%r1882, [%r43+8392];
	add.s32 	%r1883, %r1874, %r1882;
	min.s32 	%r1884, %r1881, %r1883;
	st.shared.u32 	[%r44+8320], %r1884;
	bar.sync 	0;
	ld.shared.u32 	%r1885, [%r37];
	ld.shared.u32 	%r1886, [%r16+204];
	ld.shared.u32 	%r1887, [%r36+13056];
	add.s32 	%r1888, %r1887, %r1886;
	min.s32 	%r1889, %r1885, %r1888;
	st.shared.u32 	[%r37], %r1889;
	ld.shared.u32 	%r1890, [%r37+128];
	ld.shared.u32 	%r1891, [%r36+13184];
	add.s32 	%r1892, %r1891, %r1886;
	min.s32 	%r1893, %r1890, %r1892;
	st.shared.u32 	[%r37+128], %r1893;
	ld.shared.u32 	%r1894, [%r37+8192];
	ld.shared.u32 	%r1895, [%r16+8396];
	ld.shared.u32 	%r1896, [%r36+13056];
	add.s32 	%r1897, %r1896, %r1895;
	min.s32 	%r1898, %r1894, %r1897;
	st.shared.u32 	[%r37+8192], %r1898;
	ld.shared.u32 	%r1899, [%r37+8320];
	ld.shared.u32 	%r1900, [%r36+13184];
	add.s32 	%r1901, %r1900, %r1895;
	min.s32 	%r1902, %r1899, %r1901;
	st.shared.u32 	[%r37+8320], %r1902;
	ld.shared.u32 	%r1903, [%r44];
	ld.shared.u32 	%r1904, [%r43+204];
	ld.shared.u32 	%r1905, [%r68+13056];
	add.s32 	%r1906, %r1905, %r1904;
	min.s32 	%r1907, %r1903, %r1906;
	st.shared.u32 	[%r44], %r1907;
	ld.shared.u32 	%r1908, [%r44+128];
	ld.shared.u32 	%r1909, [%r43+204];
	ld.shared.u32 	%r1910, [%r68+13184];
	add.s32 	%r1911, %r1910, %r1909;
	min.s32 	%r1912, %r1908, %r1911;
	st.shared.u32 	[%r44+128], %r1912;
	ld.shared.u32 	%r1913, [%r44+8192];
	ld.shared.u32 	%r1914, [%r43+8396];
	add.s32 	%r1915, %r1905, %r1914;
	min.s32 	%r1916, %r1913, %r1915;
	st.shared.u32 	[%r44+8192], %r1916;
	ld.shared.u32 	%r1917, [%r44+8320];
	ld.shared.u32 	%r1918, [%r43+8396];
	add.s32 	%r1919, %r1910, %r1918;
	min.s32 	%r1920, %r1917, %r1919;
	st.shared.u32 	[%r44+8320], %r1920;
	bar.sync 	0;
	ld.shared.u32 	%r1921, [%r37];
	ld.shared.u32 	%r1922, [%r16+208];
	ld.shared.u32 	%r1923, [%r36+13312];
	add.s32 	%r1924, %r1923, %r1922;
	min.s32 	%r1925, %r1921, %r1924;
	st.shared.u32 	[%r37], %r1925;
	ld.shared.u32 	%r1926, [%r37+128];
	ld.shared.u32 	%r1927, [%r36+13440];
	add.s32 	%r1928, %r1927, %r1922;
	min.s32 	%r1929, %r1926, %r1928;
	st.shared.u32 	[%r37+128], %r1929;
	ld.shared.u32 	%r1930, [%r37+8192];
	ld.shared.u32 	%r1931, [%r16+8400];
	ld.shared.u32 	%r1932, [%r36+13312];
	add.s32 	%r1933, %r1932, %r1931;
	min.s32 	%r1934, %r1930, %r1933;
	st.shared.u32 	[%r37+8192], %r1934;
	ld.shared.u32 	%r1935, [%r37+8320];
	ld.shared.u32 	%r1936, [%r36+13440];
	add.s32 	%r1937, %r1936, %r1931;
	min.s32 	%r1938, %r1935, %r1937;
	st.shared.u32 	[%r37+8320], %r1938;
	ld.shared.u32 	%r1939, [%r44];
	ld.shared.u32 	%r1940, [%r43+208];
	ld.shared.u32 	%r1941, [%r68+13312];
	add.s32 	%r1942, %r1941, %r1940;
	min.s32 	%r1943, %r1939, %r1942;
	st.shared.u32 	[%r44], %r1943;
	ld.shared.u32 	%r1944, [%r44+128];
	ld.shared.u32 	%r1945, [%r43+208];
	ld.shared.u32 	%r1946, [%r68+13440];
	add.s32 	%r1947, %r1946, %r1945;
	min.s32 	%r1948, %r1944, %r1947;
	st.shared.u32 	[%r44+128], %r1948;
	ld.shared.u32 	%r1949, [%r44+8192];
	ld.shared.u32 	%r1950, [%r43+8400];
	add.s32 	%r1951, %r1941, %r1950;
	min.s32 	%r1952, %r1949, %r1951;
	st.shared.u32 	[%r44+8192], %r1952;
	ld.shared.u32 	%r1953, [%r44+8320];
	ld.shared.u32 	%r1954, [%r43+8400];
	add.s32 	%r1955, %r1946, %r1954;
	min.s32 	%r1956, %r1953, %r1955;
	st.shared.u32 	[%r44+8320], %r1956;
	bar.sync 	0;
	ld.shared.u32 	%r1957, [%r37];
	ld.shared.u32 	%r1958, [%r16+212];
	ld.shared.u32 	%r1959, [%r36+13568];
	add.s32 	%r1960, %r1959, %r1958;
	min.s32 	%r1961, %r1957, %r1960;
	st.shared.u32 	[%r37], %r1961;
	ld.shared.u32 	%r1962, [%r37+128];
	ld.shared.u32 	%r1963, [%r36+13696];
	add.s32 	%r1964, %r1963, %r1958;
	min.s32 	%r1965, %r1962, %r1964;
	st.shared.u32 	[%r37+128], %r1965;
	ld.shared.u32 	%r1966, [%r37+8192];
	ld.shared.u32 	%r1967, [%r16+8404];
	ld.shared.u32 	%r1968, [%r36+13568];
	add.s32 	%r1969, %r1968, %r1967;
	min.s32 	%r1970, %r1966, %r1969;
	st.shared.u32 	[%r37+8192], %r1970;
	ld.shared.u32 	%r1971, [%r37+8320];
	ld.shared.u32 	%r1972, [%r36+13696];
	add.s32 	%r1973, %r1972, %r1967;
	min.s32 	%r1974, %r1971, %r1973;
	st.shared.u32 	[%r37+8320], %r1974;
	ld.shared.u32 	%r1975, [%r44];
	ld.shared.u32 	%r1976, [%r43+212];
	ld.shared.u32 	%r1977, [%r68+13568];
	add.s32 	%r1978, %r1977, %r1976;
	min.s32 	%r1979, %r1975, %r1978;
	st.shared.u32 	[%r44], %r1979;
	ld.shared.u32 	%r1980, [%r44+128];
	ld.shared.u32 	%r1981, [%r43+212];
	ld.shared.u32 	%r1982, [%r68+13696];
	add.s32 	%r1983, %r1982, %r1981;
	min.s32 	%r1984, %r1980, %r1983;
	st.shared.u32 	[%r44+128], %r1984;
	ld.shared.u32 	%r1985, [%r44+8192];
	ld.shared.u32 	%r1986, [%r43+8404];
	add.s32 	%r1987, %r1977, %r1986;
	min.s32 	%r1988, %r1985, %r1987;
	st.shared.u32 	[%r44+8192], %r1988;
	ld.shared.u32 	%r1989, [%r44+8320];
	ld.shared.u32 	%r1990, [%r43+8404];
	add.s32 	%r1991, %r1982, %r1990;
	min.s32 	%r1992, %r1989, %r1991;
	st.shared.u32 	[%r44+8320], %r1992;
	bar.sync 	0;
	ld.shared.u32 	%r1993, [%r37];
	ld.shared.u32 	%r1994, [%r16+216];
	ld.shared.u32 	%r1995, [%r36+13824];
	add.s32 	%r1996, %r1995, %r1994;
	min.s32 	%r1997, %r1993, %r1996;
	st.shared.u32 	[%r37], %r1997;
	ld.shared.u32 	%r1998, [%r37+128];
	ld.shared.u32 	%r1999, [%r36+13952];
	add.s32 	%r2000, %r1999, %r1994;
	min.s32 	%r2001, %r1998, %r2000;
	st.shared.u32 	[%r37+128], %r2001;
	ld.shared.u32 	%r2002, [%r37+8192];
	ld.shared.u32 	%r2003, [%r16+8408];
	ld.shared.u32 	%r2004, [%r36+13824];
	add.s32 	%r2005, %r2004, %r2003;
	min.s32 	%r2006, %r2002, %r2005;
	st.shared.u32 	[%r37+8192], %r2006;
	ld.shared.u32 	%r2007, [%r37+8320];
	ld.shared.u32 	%r2008, [%r36+13952];
	add.s32 	%r2009, %r2008, %r2003;
	min.s32 	%r2010, %r2007, %r2009;
	st.shared.u32 	[%r37+8320], %r2010;
	ld.shared.u32 	%r2011, [%r44];
	ld.shared.u32 	%r2012, [%r43+216];
	ld.shared.u32 	%r2013, [%r68+13824];
	add.s32 	%r2014, %r2013, %r2012;
	min.s32 	%r2015, %r2011, %r2014;
	st.shared.u32 	[%r44], %r2015;
	ld.shared.u32 	%r2016, [%r44+128];
	ld.shared.u32 	%r2017, [%r43+216];
	ld.shared.u32 	%r2018, [%r68+13952];
	add.s32 	%r2019, %r2018, %r2017;
	min.s32 	%r2020, %r2016, %r2019;
	st.shared.u32 	[%r44+128], %r2020;
	ld.shared.u32 	%r2021, [%r44+8192];
	ld.shared.u32 	%r2022, [%r43+8408];
	add.s32 	%r2023, %r2013, %r2022;
	min.s32 	%r2024, %r2021, %r2023;
	st.shared.u32 	[%r44+8192], %r2024;
	ld.shared.u32 	%r2025, [%r44+8320];
	ld.shared.u32 	%r2026, [%r43+8408];
	add.s32 	%r2027, %r2018, %r2026;
	min.s32 	%r2028, %r2025, %r2027;
	st.shared.u32 	[%r44+8320], %r2028;
	bar.sync 	0;
	ld.shared.u32 	%r2029, [%r37];
	ld.shared.u32 	%r2030, [%r16+220];
	ld.shared.u32 	%r2031, [%r36+14080];
	add.s32 	%r2032, %r2031, %r2030;
	min.s32 	%r2033, %r2029, %r2032;
	st.shared.u32 	[%r37], %r2033;
	ld.shared.u32 	%r2034, [%r37+128];
	ld.shared.u32 	%r2035, [%r36+14208];
	add.s32 	%r2036, %r2035, %r2030;
	min.s32 	%r2037, %r2034, %r2036;
	st.shared.u32 	[%r37+128], %r2037;
	ld.shared.u32 	%r2038, [%r37+8192];
	ld.shared.u32 	%r2039, [%r16+8412];
	ld.shared.u32 	%r2040, [%r36+14080];
	add.s32 	%r2041, %r2040, %r2039;
	min.s32 	%r2042, %r2038, %r2041;
	st.shared.u32 	[%r37+8192], %r2042;
	ld.shared.u32 	%r2043, [%r37+8320];
	ld.shared.u32 	%r2044, [%r36+14208];
	add.s32 	%r2045, %r2044, %r2039;
	min.s32 	%r2046, %r2043, %r2045;
	st.shared.u32 	[%r37+8320], %r2046;
	ld.shared.u32 	%r2047, [%r44];
	ld.shared.u32 	%r2048, [%r43+220];
	ld.shared.u32 	%r2049, [%r68+14080];
	add.s32 	%r2050, %r2049, %r2048;
	min.s32 	%r2051, %r2047, %r2050;
	st.shared.u32 	[%r44], %r2051;
	ld.shared.u32 	%r2052, [%r44+128];
	ld.shared.u32 	%r2053, [%r43+220];
	ld.shared.u32 	%r2054, [%r68+14208];
	add.s32 	%r2055, %r2054, %r2053;
	min.s32 	%r2056, %r2052, %r2055;
	st.shared.u32 	[%r44+128], %r2056;
	ld.shared.u32 	%r2057, [%r44+8192];
	ld.shared.u32 	%r2058, [%r43+8412];
	add.s32 	%r2059, %r2049, %r2058;
	min.s32 	%r2060, %r2057, %r2059;
	st.shared.u32 	[%r44+8192], %r2060;
	ld.shared.u32 	%r2061, [%r44+8320];
	ld.shared.u32 	%r2062, [%r43+8412];
	add.s32 	%r2063, %r2054, %r2062;
	min.s32 	%r2064, %r2061, %r2063;
	st.shared.u32 	[%r44+8320], %r2064;
	bar.sync 	0;
	ld.shared.u32 	%r2065, [%r37];
	ld.shared.u32 	%r2066, [%r16+224];
	ld.shared.u32 	%r2067, [%r36+14336];
	add.s32 	%r2068, %r2067, %r2066;
	min.s32 	%r2069, %r2065, %r2068;
	st.shared.u32 	[%r37], %r2069;
	ld.shared.u32 	%r2070, [%r37+128];
	ld.shared.u32 	%r2071, [%r36+14464];
	add.s32 	%r2072, %r2071, %r2066;
	min.s32 	%r2073, %r2070, %r2072;
	st.shared.u32 	[%r37+128], %r2073;
	ld.shared.u32 	%r2074, [%r37+8192];
	ld.shared.u32 	%r2075, [%r16+8416];
	ld.shared.u32 	%r2076, [%r36+14336];
	add.s32 	%r2077, %r2076, %r2075;
	min.s32 	%r2078, %r2074, %r2077;
	st.shared.u32 	[%r37+8192], %r2078;
	ld.shared.u32 	%r2079, [%r37+8320];
	ld.shared.u32 	%r2080, [%r36+14464];
	add.s32 	%r2081, %r2080, %r2075;
	min.s32 	%r2082, %r2079, %r2081;
	st.shared.u32 	[%r37+8320], %r2082;
	ld.shared.u32 	%r2083, [%r44];
	ld.shared.u32 	%r2084, [%r43+224];
	ld.shared.u32 	%r2085, [%r68+14336];
	add.s32 	%r2086, %r2085, %r2084;
	min.s32 	%r2087, %r2083, %r2086;
	st.shared.u32 	[%r44], %r2087;
	ld.shared.u32 	%r2088, [%r44+128];
	ld.shared.u32 	%r2089, [%r43+224];
	ld.shared.u32 	%r2090, [%r68+14464];
	add.s32 	%r2091, %r2090, %r2089;
	min.s32 	%r2092, %r2088, %r2091;
	st.shared.u32 	[%r44+128], %r2092;
	ld.shared.u32 	%r2093, [%r44+8192];
	ld.shared.u32 	%r2094, [%r43+8416];
	add.s32 	%r2095, %r2085, %r2094;
	min.s32 	%r2096, %r2093, %r2095;
	st.shared.u32 	[%r44+8192], %r2096;
	ld.shared.u32 	%r2097, [%r44+8320];
	ld.shared.u32 	%r2098, [%r43+8416];
	add.s32 	%r2099, %r2090, %r2098;
	min.s32 	%r2100, %r2097, %r2099;
	st.shared.u32 	[%r44+8320], %r2100;
	bar.sync 	0;
	ld.shared.u32 	%r2101, [%r37];
	ld.shared.u32 	%r2102, [%r16+228];
	ld.shared.u32 	%r2103, [%r36+14592];
	add.s32 	%r2104, %r2103, %r2102;
	min.s32 	%r2105, %r2101, %r2104;
	st.shared.u32 	[%r37], %r2105;
	ld.shared.u32 	%r2106, [%r37+128];
	ld.shared.u32 	%r2107, [%r36+14720];
	add.s32 	%r2108, %r2107, %r2102;
	min.s32 	%r2109, %r2106, %r2108;
	st.shared.u32 	[%r37+128], %r2109;
	ld.shared.u32 	%r2110, [%r37+8192];
	ld.shared.u32 	%r2111, [%r16+8420];
	ld.shared.u32 	%r2112, [%r36+14592];
	add.s32 	%r2113, %r2112, %r2111;
	min.s32 	%r2114, %r2110, %r2113;
	st.shared.u32 	[%r37+8192], %r2114;
	ld.shared.u32 	%r2115, [%r37+8320];
	ld.shared.u32 	%r2116, [%r36+14720];
	add.s32 	%r2117, %r2116, %r2111;
	min.s32 	%r2118, %r2115, %r2117;
	st.shared.u32 	[%r37+8320], %r2118;
	ld.shared.u32 	%r2119, [%r44];
	ld.shared.u32 	%r2120, [%r43+228];
	ld.shared.u32 	%r2121, [%r68+14592];
	add.s32 	%r2122, %r2121, %r2120;
	min.s32 	%r2123, %r2119, %r2122;
	st.shared.u32 	[%r44], %r2123;
	ld.shared.u32 	%r2124, [%r44+128];
	ld.shared.u32 	%r2125, [%r43+228];
	ld.shared.u32 	%r2126, [%r68+14720];
	add.s32 	%r2127, %r2126, %r2125;
	min.s32 	%r2128, %r2124, %r2127;
	st.shared.u32 	[%r44+128], %r2128;
	ld.shared.u32 	%r2129, [%r44+8192];
	ld.shared.u32 	%r2130, [%r43+8420];
	add.s32 	%r2131, %r2121, %r2130;
	min.s32 	%r2132, %r2129, %r2131;
	st.shared.u32 	[%r44+8192], %r2132;
	ld.shared.u32 	%r2133, [%r44+8320];
	ld.shared.u32 	%r2134, [%r43+8420];
	add.s32 	%r2135, %r2126, %r2134;
	min.s32 	%r2136, %r2133, %r2135;
	st.shared.u32 	[%r44+8320], %r2136;
	bar.sync 	0;
	ld.shared.u32 	%r2137, [%r37];
	ld.shared.u32 	%r2138, [%r16+232];
	ld.shared.u32 	%r2139, [%r36+14848];
	add.s32 	%r2140, %r2139, %r2138;
	min.s32 	%r2141, %r2137, %r2140;
	st.shared.u32 	[%r37], %r2141;
	ld.shared.u32 	%r2142, [%r37+128];
	ld.shared.u32 	%r2143, [%r36+14976];
	add.s32 	%r2144, %r2143, %r2138;
	min.s32 	%r2145, %r2142, %r2144;
	st.shared.u32 	[%r37+128], %r2145;
	ld.shared.u32 	%r2146, [%r37+8192];
	ld.shared.u32 	%r2147, [%r16+8424];
	ld.shared.u32 	%r2148, [%r36+14848];
	add.s32 	%r2149, %r2148, %r2147;
	min.s32 	%r2150, %r2146, %r2149;
	st.shared.u32 	[%r37+8192], %r2150;
	ld.shared.u32 	%r2151, [%r37+8320];
	ld.shared.u32 	%r2152, [%r36+14976];
	add.s32 	%r2153, %r2152, %r2147;
	min.s32 	%r2154, %r2151, %r2153;
	st.shared.u32 	[%r37+8320], %r2154;
	ld.shared.u32 	%r2155, [%r44];
	ld.shared.u32 	%r2156, [%r43+232];
	ld.shared.u32 	%r2157, [%r68+14848];
	add.s32 	%r2158, %r2157, %r2156;
	min.s32 	%r2159, %r2155, %r2158;
	st.shared.u32 	[%r44], %r2159;
	ld.shared.u32 	%r2160, [%r44+128];
	ld.shared.u32 	%r2161, [%r43+232];
	ld.shared.u32 	%r2162, [%r68+14976];
	add.s32 	%r2163, %r2162, %r2161;
	min.s32 	%r2164, %r2160, %r2163;
	st.shared.u32 	[%r44+128], %r2164;
	ld.shared.u32 	%r2165, [%r44+8192];
	ld.shared.u32 	%r2166, [%r43+8424];
	add.s32 	%r2167, %r2157, %r2166;
	min.s32 	%r2168, %r2165, %r2167;
	st.shared.u32 	[%r44+8192], %r2168;
	ld.shared.u32 	%r2169, [%r44+8320];
	ld.shared.u32 	%r2170, [%r43+8424];
	add.s32 	%r2171, %r2162, %r2170;
	min.s32 	%r2172, %r2169, %r2171;
	st.shared.u32 	[%r44+8320], %r2172;
	bar.sync 	0;
	ld.shared.u32 	%r2173, [%r37];
	ld.shared.u32 	%r2174, [%r16+236];
	ld.shared.u32 	%r2175, [%r36+15104];
	add.s32 	%r2176, %r2175, %r2174;
	min.s32 	%r2177, %r2173, %r2176;
	st.shared.u32 	[%r37], %r2177;
	ld.shared.u32 	%r2178, [%r37+128];
	ld.shared.u32 	%r2179, [%r36+15232];
	add.s32 	%r2180, %r2179, %r2174;
	min.s32 	%r2181, %r2178, %r2180;
	st.shared.u32 	[%r37+128], %r2181;
	ld.shared.u32 	%r2182, [%r37+8192];
	ld.shared.u32 	%r2183, [%r16+8428];
	ld.shared.u32 	%r2184, [%r36+15104];
	add.s32 	%r2185, %r2184, %r2183;
	min.s32 	%r2186, %r2182, %r2185;
	st.shared.u32 	[%r37+8192], %r2186;
	ld.shared.u32 	%r2187, [%r37+8320];
	ld.shared.u32 	%r2188, [%r36+15232];
	add.s32 	%r2189, %r2188, %r2183;
	min.s32 	%r2190, %r2187, %r2189;
	st.shared.u32 	[%r37+8320], %r2190;
	ld.shared.u32 	%r2191, [%r44];
	ld.shared.u32 	%r2192, [%r43+236];
	ld.shared.u32 	%r2193, [%r68+15104];
	add.s32 	%r2194, %r2193, %r2192;
	min.s32 	%r2195, %r2191, %r2194;
	st.shared.u32 	[%r44], %r2195;
	ld.shared.u32 	%r2196, [%r44+128];
	ld.shared.u32 	%r2197, [%r43+236];
	ld.shared.u32 	%r2198, [%r68+15232];
	add.s32 	%r2199, %r2198, %r2197;
	min.s32 	%r2200, %r2196, %r2199;
	st.shared.u32 	[%r44+128], %r2200;
	ld.shared.u32 	%r2201, [%r44+8192];
	ld.shared.u32 	%r2202, [%r43+8428];
	add.s32 	%r2203, %r2193, %r2202;
	min.s32 	%r2204, %r2201, %r2203;
	st.shared.u32 	[%r44+8192], %r2204;
	ld.shared.u32 	%r2205, [%r44+8320];
	ld.shared.u32 	%r2206, [%r43+8428];
	add.s32 	%r2207, %r2198, %r2206;
	min.s32 	%r2208, %r2205, %r2207;
	st.shared.u32 	[%r44+8320], %r2208;
	bar.sync 	0;
	ld.shared.u32 	%r2209, [%r37];
	ld.shared.u32 	%r2210, [%r16+240];
	ld.shared.u32 	%r2211, [%r36+15360];
	add.s32 	%r2212, %r2211, %r2210;
	min.s32 	%r2213, %r2209, %r2212;
	st.shared.u32 	[%r37], %r2213;
	ld.shared.u32 	%r2214, [%r37+128];
	ld.shared.u32 	%r2215, [%r36+15488];
	add.s32 	%r2216, %r2215, %r2210;
	min.s32 	%r2217, %r2214, %r2216;
	st.shared.u32 	[%r37+128], %r2217;
	ld.shared.u32 	%r2218, [%r37+8192];
	ld.shared.u32 	%r2219, [%r16+8432];
	ld.shared.u32 	%r2220, [%r36+15360];
	add.s32 	%r2221, %r2220, %r2219;
	min.s32 	%r2222, %r2218, %r2221;
	st.shared.u32 	[%r37+8192], %r2222;
	ld.shared.u32 	%r2223, [%r37+8320];
	ld.shared.u32 	%r2224, [%r36+15488];
	add.s32 	%r2225, %r2224, %r2219;
	min.s32 	%r2226, %r2223, %r2225;
	st.shared.u32 	[%r37+8320], %r2226;
	ld.shared.u32 	%r2227, [%r44];
	ld.shared.u32 	%r2228, [%r43+240];
	ld.shared.u32 	%r2229, [%r68+15360];
	add.s32 	%r2230, %r2229, %r2228;
	min.s32 	%r2231, %r2227, %r2230;
	st.shared.u32 	[%r44], %r2231;
	ld.shared.u32 	%r2232, [%r44+128];
	ld.shared.u32 	%r2233, [%r43+240];
	ld.shared.u32 	%r2234, [%r68+15488];
	add.s32 	%r2235, %r2234, %r2233;
	min.s32 	%r2236, %r2232, %r2235;
	st.shared.u32 	[%r44+128], %r2236;
	ld.shared.u32 	%r2237, [%r44+8192];
	ld.shared.u32 	%r2238, [%r43+8432];
	add.s32 	%r2239, %r2229, %r2238;
	min.s32 	%r2240, %r2237, %r2239;
	st.shared.u32 	[%r44+8192], %r2240;
	ld.shared.u32 	%r2241, [%r44+8320];
	ld.shared.u32 	%r2242, [%r43+8432];
	add.s32 	%r2243, %r2234, %r2242;
	min.s32 	%r2244, %r2241, %r2243;
	st.shared.u32 	[%r44+8320], %r2244;
	bar.sync 	0;
	ld.shared.u32 	%r2245, [%r37];
	ld.shared.u32 	%r2246, [%r16+244];
	ld.shared.u32 	%r2247, [%r36+15616];
	add.s32 	%r2248, %r2247, %r2246;
	min.s32 	%r2249, %r2245, %r2248;
	st.shared.u32 	[%r37], %r2249;
	ld.shared.u32 	%r2250, [%r37+128];
	ld.shared.u32 	%r2251, [%r36+15744];
	add.s32 	%r2252, %r2251, %r2246;
	min.s32 	%r2253, %r2250, %r2252;
	st.shared.u32 	[%r37+128], %r2253;
	ld.shared.u32 	%r2254, [%r37+8192];
	ld.shared.u32 	%r2255, [%r16+8436];
	ld.shared.u32 	%r2256, [%r36+15616];
	add.s32 	%r2257, %r2256, %r2255;
	min.s32 	%r2258, %r2254, %r2257;
	st.shared.u32 	[%r37+8192], %r2258;
	ld.shared.u32 	%r2259, [%r37+8320];
	ld.shared.u32 	%r2260, [%r36+15744];
	add.s32 	%r2261, %r2260, %r2255;
	min.s32 	%r2262, %r2259, %r2261;
	st.shared.u32 	[%r37+8320], %r2262;
	ld.shared.u32 	%r2263, [%r44];
	ld.shared.u32 	%r2264, [%r43+244];
	ld.shared.u32 	%r2265, [%r68+15616];
	add.s32 	%r2266, %r2265, %r2264;
	min.s32 	%r2267, %r2263, %r2266;
	st.shared.u32 	[%r44], %r2267;
	ld.shared.u32 	%r2268, [%r44+128];
	ld.shared.u32 	%r2269, [%r43+244];
	ld.shared.u32 	%r2270, [%r68+15744];
	add.s32 	%r2271, %r2270, %r2269;
	min.s32 	%r2272, %r2268, %r2271;
	st.shared.u32 	[%r44+128], %r2272;
	ld.shared.u32 	%r2273, [%r44+8192];
	ld.shared.u32 	%r2274, [%r43+8436];
	add.s32 	%r2275, %r2265, %r2274;
	min.s32 	%r2276, %r2273, %r2275;
	st.shared.u32 	[%r44+8192], %r2276;
	ld.shared.u32 	%r2277, [%r44+8320];
	ld.shared.u32 	%r2278, [%r43+8436];
	add.s32 	%r2279, %r2270, %r2278;
	min.s32 	%r2280, %r2277, %r2279;
	st.shared.u32 	[%r44+8320], %r2280;
	bar.sync 	0;
	ld.shared.u32 	%r2281, [%r37];
	ld.shared.u32 	%r2282, [%r16+248];
	ld.shared.u32 	%r2283, [%r36+15872];
	add.s32 	%r2284, %r2283, %r2282;
	min.s32 	%r2285, %r2281, %r2284;
	st.shared.u32 	[%r37], %r2285;
	ld.shared.u32 	%r2286, [%r37+128];
	ld.shared.u32 	%r2287, [%r36+16000];
	add.s32 	%r2288, %r2287, %r2282;
	min.s32 	%r2289, %r2286, %r2288;
	st.shared.u32 	[%r37+128], %r2289;
	ld.shared.u32 	%r2290, [%r37+8192];
	ld.shared.u32 	%r2291, [%r16+8440];
	ld.shared.u32 	%r2292, [%r36+15872];
	add.s32 	%r2293, %r2292, %r2291;
	min.s32 	%r2294, %r2290, %r2293;
	st.shared.u32 	[%r37+8192], %r2294;
	ld.shared.u32 	%r2295, [%r37+8320];
	ld.shared.u32 	%r2296, [%r36+16000];
	add.s32 	%r2297, %r2296, %r2291;
	min.s32 	%r2298, %r2295, %r2297;
	st.shared.u32 	[%r37+8320], %r2298;
	ld.shared.u32 	%r2299, [%r44];
	ld.shared.u32 	%r2300, [%r43+248];
	ld.shared.u32 	%r2301, [%r68+15872];
	add.s32 	%r2302, %r2301, %r2300;
	min.s32 	%r2303, %r2299, %r2302;
	st.shared.u32 	[%r44], %r2303;
	ld.shared.u32 	%r2304, [%r44+128];
	ld.shared.u32 	%r2305, [%r43+248];
	ld.shared.u32 	%r2306, [%r68+16000];
	add.s32 	%r2307, %r2306, %r2305;
	min.s32 	%r2308, %r2304, %r2307;
	st.shared.u32 	[%r44+128], %r2308;
	ld.shared.u32 	%r2309, [%r44+8192];
	ld.shared.u32 	%r2310, [%r43+8440];
	add.s32 	%r2311, %r2301, %r2310;
	min.s32 	%r2312, %r2309, %r2311;
	st.shared.u32 	[%r44+8192], %r2312;
	ld.shared.u32 	%r2313, [%r44+8320];
	ld.shared.u32 	%r2314, [%r43+8440];
	add.s32 	%r2315, %r2306, %r2314;
	min.s32 	%r2316, %r2313, %r2315;
	st.shared.u32 	[%r44+8320], %r2316;
	bar.sync 	0;
	ld.shared.u32 	%r2317, [%r37];
	ld.shared.u32 	%r2318, [%r16+252];
	ld.shared.u32 	%r2319, [%r36+16128];
	add.s32 	%r2320, %r2319, %r2318;
	min.s32 	%r2321, %r2317, %r2320;
	st.shared.u32 	[%r37], %r2321;
	ld.shared.u32 	%r2322, [%r37+128];
	ld.shared.u32 	%r2323, [%r36+16256];
	add.s32 	%r2324, %r2323, %r2318;
	min.s32 	%r2325, %r2322, %r2324;
	st.shared.u32 	[%r37+128], %r2325;
	ld.shared.u32 	%r2326, [%r37+8192];
	ld.shared.u32 	%r2327, [%r16+8444];
	ld.shared.u32 	%r2328, [%r36+16128];
	add.s32 	%r2329, %r2328, %r2327;
	min.s32 	%r2330, %r2326, %r2329;
	st.shared.u32 	[%r37+8192], %r2330;
	ld.shared.u32 	%r2331, [%r37+8320];
	ld.shared.u32 	%r2332, [%r36+16256];
	add.s32 	%r2333, %r2332, %r2327;
	min.s32 	%r2334, %r2331, %r2333;
	st.shared.u32 	[%r37+8320], %r2334;
	ld.shared.u32 	%r2335, [%r44];
	ld.shared.u32 	%r2336, [%r43+252];
	ld.shared.u32 	%r2337, [%r68+16128];
	add.s32 	%r2338, %r2337, %r2336;
	min.s32 	%r2339, %r2335, %r2338;
	st.shared.u32 	[%r44], %r2339;
	ld.shared.u32 	%r2340, [%r44+128];
	ld.shared.u32 	%r2341, [%r43+252];
	ld.shared.u32 	%r2342, [%r68+16256];
	add.s32 	%r2343, %r2342, %r2341;
	min.s32 	%r2344, %r2340, %r2343;
	st.shared.u32 	[%r44+128], %r2344;
	ld.shared.u32 	%r2345, [%r44+8192];
	ld.shared.u32 	%r2346, [%r43+8444];
	add.s32 	%r2347, %r2337, %r2346;
	min.s32 	%r2348, %r2345, %r2347;
	st.shared.u32 	[%r44+8192], %r2348;
	ld.shared.u32 	%r2349, [%r44+8320];
	ld.shared.u32 	%r2350, [%r43+8444];
	add.s32 	%r2351, %r2342, %r2350;
	min.s32 	%r2352, %r2349, %r2351;
	st.shared.u32 	[%r44+8320], %r2352;
	st.global.u32 	[%rd9], %r2321;
	st.global.u32 	[%rd9+128], %r2325;
	st.global.u32 	[%rd11], %r2330;
	st.global.u32 	[%rd11+128], %r2334;
	st.global.u32 	[%rd13], %r2339;
	st.global.u32 	[%rd13+128], %r2344;
	st.global.u32 	[%rd15], %r2348;
	st.global.u32 	[%rd15+128], %r2352;
$L__BB1_2:
	ret;

}
	// .globl	_Z4FWP3Piiiii
.visible .entry _Z4FWP3Piiiii(
	.param .u64 .ptr .align 1 _Z4FWP3Piiiii_param_0,
	.param .u32 _Z4FWP3Piiiii_param_1,
	.param .u32 _Z4FWP3Piiiii_param_2,
	.param .u32 _Z4FWP3Piiiii_param_3,
	.param .u32 _Z4FWP3Piiiii_param_4
)
{
	.reg .pred 	%p<7>;
	.reg .b32 	%r<821>;
	.reg .b64 	%rd<15>;
	// demoted variable
	.shared .align 4 .b8 _ZZ4FWP3PiiiiiE9pivot_row[16384];
	// demoted variable
	.shared .align 4 .b8 _ZZ4FWP3PiiiiiE9pivot_col[16384];
	// demoted variable
	.shared .align 4 .b8 _ZZ4FWP3PiiiiiE7outcome[16384];
	ld.param.u64 	%rd1, [_Z4FWP3Piiiii_param_0];
	ld.param.u32 	%r3, [_Z4FWP3Piiiii_param_1];
	ld.param.u32 	%r4, [_Z4FWP3Piiiii_param_2];
	ld.param.u32 	%r5, [_Z4FWP3Piiiii_param_3];
	ld.param.u32 	%r6, [_Z4FWP3Piiiii_param_4];
	mov.u32 	%r7, %ctaid.y;
	add.s32 	%r1, %r5, %r7;
	mov.u32 	%r2, %ctaid.x;
	setp.eq.s32 	%p1, %r1, %r3;
	setp.eq.s32 	%p2, %r2, %r3;
	or.pred  	%p3, %p2, %p1;
	@%p3 bra 	$L__BB2_3;
	setp.lt.s32 	%p4, %r1, %r5;
	setp.gt.s32 	%p5, %r1, %r6;
	or.pred  	%p6, %p4, %p5;
	@%p6 bra 	$L__BB2_3;
	cvta.to.global.u64 	%rd2, %rd1;
	mov.u32 	%r8, %tid.y;
	mov.u32 	%r9, %tid.x;
	shl.b32 	%r10, %r3, 6;
	shl.b32 	%r11, %r2, 6;
	mad.lo.s32 	%r12, %r10, %r4, %r11;
	mul.lo.s32 	%r13, %r4, %r1;
	shl.b32 	%r14, %r13, 6;
	add.s32 	%r15, %r14, %r10;
	mad.lo.s32 	%r16, %r4, %r8, %r9;
	add.s32 	%r17, %r16, %r12;
	shl.b32 	%r18, %r4, 5;
	add.s32 	%r19, %r16, %r18;
	add.s32 	%r20, %r19, %r12;
	add.s32 	%r21, %r16, %r15;
	add.s32 	%r22, %r19, %r15;
	add.s32 	%r23, %r14, %r11;
	add.s32 	%r24, %r16, %r23;
	add.s32 	%r25, %r19, %r23;
	mul.wide.s32 	%rd3, %r17, 4;
	add.s64 	%rd4, %rd2, %rd3;
	ld.global.u32 	%r26, [%rd4];
	shl.b32 	%r27, %r8, 8;
	mov.u32 	%r28, _ZZ4FWP3PiiiiiE9pivot_row;
	shl.b32 	%r29, %r9, 2;
	add.s32 	%r30, %r28, %r29;
	add.s32 	%r31, %r30, %r27;
	st.shared.u32 	[%r31], %r26;
	ld.global.u32 	%r32, [%rd4+128];
	st.shared.u32 	[%r31+128], %r32;
	mul.wide.s32 	%rd5, %r20, 4;
	add.s64 	%rd6, %rd2, %rd5;
	ld.global.u32 	%r33, [%rd6];
	st.shared.u32 	[%r31+8192], %r33;
	ld.global.u32 	%r34, [%rd6+128];
	st.shared.u32 	[%r31+8320], %r34;
	mul.wide.s32 	%rd7, %r21, 4;
	add.s64 	%rd8, %rd2, %rd7;
	ld.global.u32 	%r35, [%rd8];
	mov.u32 	%r36, _ZZ4FWP3PiiiiiE9pivot_col;
	add.s32 	%r37, %r36, %r27;
	add.s32 	%r38, %r37, %r29;
	st.shared.u32 	[%r38], %r35;
	ld.global.u32 	%r39, [%rd8+128];
	st.shared.u32 	[%r38+128], %r39;
	mul.wide.s32 	%rd9, %r22, 4;
	add.s64 	%rd10, %rd2, %rd9;
	ld.global.u32 	%r40, [%rd10];
	st.shared.u32 	[%r38+8192], %r40;
	ld.global.u32 	%r41, [%rd10+128];
	st.shared.u32 	[%r38+8320], %r41;
	mul.wide.s32 	%rd11, %r24, 4;
	add.s64 	%rd12, %rd2, %rd11;
	ld.global.u32 	%r42, [%rd12];
	mov.u32 	%r43, _ZZ4FWP3PiiiiiE7outcome;
	add.s32 	%r44, %r43, %r27;
	add.s32 	%r45, %r44, %r29;
	st.shared.u32 	[%r45], %r42;
	ld.global.u32 	%r46, [%rd12+128];
	st.shared.u32 	[%r45+128], %r46;
	mul.wide.s32 	%rd13, %r25, 4;
	add.s64 	%rd14, %rd2, %rd13;
	ld.global.u32 	%r47, [%rd14];
	st.shared.u32 	[%r45+8192], %r47;
	ld.global.u32 	%r48, [%rd14+128];
	st.shared.u32 	[%r45+8320], %r48;
	bar.sync 	0;
	ld.shared.u32 	%r49, [%r45];
	ld.shared.u32 	%r50, [%r45+128];
	ld.shared.u32 	%r51, [%r45+8192];
	ld.shared.u32 	%r52, [%r45+8320];
	ld.shared.u32 	%r53, [%r37];
	ld.shared.u32 	%r54, [%r30];
	add.s32 	%r55, %r54, %r53;
	min.s32 	%r56, %r49, %r55;
	ld.shared.u32 	%r57, [%r30+128];
	add.s32 	%r58, %r57, %r53;
	min.s32 	%r59, %r50, %r58;
	ld.shared.u32 	%r60, [%r37+8192];
	add.s32 	%r61, %r54, %r60;
	min.s32 	%r62, %r51, %r61;
	add.s32 	%r63, %r57, %r60;
	min.s32 	%r64, %r52, %r63;
	ld.shared.u32 	%r65, [%r37+4];
	ld.shared.u32 	%r66, [%r30+256];
	add.s32 	%r67, %r66, %r65;
	min.s32 	%r68, %r56, %r67;
	ld.shared.u32 	%r69, [%r30+384];
	add.s32 	%r70, %r69, %r65;
	min.s32 	%r71, %r59, %r70;
	ld.shared.u32 	%r72, [%r37+8196];
	add.s32 	%r73, %r66, %r72;
	min.s32 	%r74, %r62, %r73;
	add.s32 	%r75, %r69, %r72;
	min.s32 	%r76, %r64, %r75;
	ld.shared.u32 	%r77, [%r37+8];
	ld.shared.u32 	%r78, [%r30+512];
	add.s32 	%r79, %r78, %r77;
	min.s32 	%r80, %r68, %r79;
	ld.shared.u32 	%r81, [%r30+640];
	add.s32 	%r82, %r81, %r77;
	min.s32 	%r83, %r71, %r82;
	ld.shared.u32 	%r84, [%r37+8200];
	add.s32 	%r85, %r78, %r84;
	min.s32 	%r86, %r74, %r85;
	add.s32 	%r87, %r81, %r84;
	min.s32 	%r88, %r76, %r87;
	ld.shared.u32 	%r89, [%r37+12];
	ld.shared.u32 	%r90, [%r30+768];
	add.s32 	%r91, %r90, %r89;
	min.s32 	%r92, %r80, %r91;
	ld.shared.u32 	%r93, [%r30+896];
	add.s32 	%r94, %r93, %r89;
	min.s32 	%r95, %r83, %r94;
	ld.shared.u32 	%r96, [%r37+8204];
	add.s32 	%r97, %r90, %r96;
	min.s32 	%r98, %r86, %r97;
	add.s32 	%r99, %r93, %r96;
	min.s32 	%r100, %r88, %r99;
	ld.shared.u32 	%r101, [%r37+16];
	ld.shared.u32 	%r102, [%r30+1024];
	add.s32 	%r103, %r102, %r101;
	min.s32 	%r104, %r92, %r103;
	ld.shared.u32 	%r105, [%r30+1152];
	add.s32 	%r106, %r105, %r101;
	min.s32 	%r107, %r95, %r106;
	ld.shared.u32 	%r108, [%r37+8208];
	add.s32 	%r109, %r102, %r108;
	min.s32 	%r110, %r98, %r109;
	add.s32 	%r111, %r105, %r108;
	min.s32 	%r112, %r100, %r111;
	ld.shared.u32 	%r113, [%r37+20];
	ld.shared.u32 	%r114, [%r30+1280];
	add.s32 	%r115, %r114, %r113;
	min.s32 	%r116, %r104, %r115;
	ld.shared.u32 	%r117, [%r30+1408];
	add.s32 	%r118, %r117, %r113;
	min.s32 	%r119, %r107, %r118;
	ld.shared.u32 	%r120, [%r37+8212];
	add.s32 	%r121, %r114, %r120;
	min.s32 	%r122, %r110, %r121;
	add.s32 	%r123, %r117, %r120;
	min.s32 	%r124, %r112, %r123;
	ld.shared.u32 	%r125, [%r37+24];
	ld.shared.u32 	%r126, [%r30+1536];
	add.s32 	%r127, %r126, %r125;
	min.s32 	%r128, %r116, %r127;
	ld.shared.u32 	%r129, [%r30+1664];
	add.s32 	%r130, %r129, %r125;
	min.s32 	%r131, %r119, %r130;
	ld.shared.u32 	%r132, [%r37+8216];
	add.s32 	%r133, %r126, %r132;
	min.s32 	%r134, %r122, %r133;
	add.s32 	%r135, %r129, %r132;
	min.s32 	%r136, %r124, %r135;
	ld.shared.u32 	%r137, [%r37+28];
	ld.shared.u32 	%r138, [%r30+1792];
	add.s32 	%r139, %r138, %r137;
	min.s32 	%r140, %r128, %r139;
	ld.shared.u32 	%r141, [%r30+1920];
	add.s32 	%r142, %r141, %r137;
	min.s32 	%r143, %r131, %r142;
	ld.shared.u32 	%r144, [%r37+8220];
	add.s32 	%r145, %r138, %r144;
	min.s32 	%r146, %r134, %r145;
	add.s32 	%r147, %r141, %r144;
	min.s32 	%r148, %r136, %r147;
	ld.shared.u32 	%r149, [%r37+32];
	ld.shared.u32 	%r150, [%r30+2048];
	add.s32 	%r151, %r150, %r149;
	min.s32 	%r152, %r140, %r151;
	ld.shared.u32 	%r153, [%r30+2176];
	add.s32 	%r154, %r153, %r149;
	min.s32 	%r155, %r143, %r154;
	ld.shared.u32 	%r156, [%r37+8224];
	add.s32 	%r157, %r150, %r156;
	min.s32 	%r158, %r146, %r157;
	add.s32 	%r159, %r153, %r156;
	min.s32 	%r160, %r148, %r159;
	ld.shared.u32 	%r161, [%r37+36];
	ld.shared.u32 	%r162, [%r30+2304];
	add.s32 	%r163, %r162, %r161;
	min.s32 	%r164, %r152, %r163;
	ld.shared.u32 	%r165, [%r30+2432];
	add.s32 	%r166, %r165, %r161;
	min.s32 	%r167, %r155, %r166;
	ld.shared.u32 	%r168, [%r37+8228];
	add.s32 	%r169, %r162, %r168;
	min.s32 	%r170, %r158, %r169;
	add.s32 	%r171, %r165, %r168;
	min.s32 	%r172, %r160, %r171;
	ld.shared.u32 	%r173, [%r37+40];
	ld.shared.u32 	%r174, [%r30+2560];
	add.s32 	%r175, %r174, %r173;
	min.s32 	%r176, %r164, %r175;
	ld.shared.u32 	%r177, [%r30+2688];
	add.s32 	%r178, %r177, %r173;
	min.s32 	%r179, %r167, %r178;
	ld.shared.u32 	%r180, [%r37+8232];
	add.s32 	%r181, %r174, %r180;
	min.s32 	%r182, %r170, %r181;
	add.s32 	%r183, %r177, %r180;
	min.s32 	%r184, %r172, %r183;
	ld.shared.u32 	%r185, [%r37+44];
	ld.shared.u32 	%r186, [%r30+2816];
	add.s32 	%r187, %r186, %r185;
	min.s32 	%r188, %r176, %r187;
	ld.shared.u32 	%r189, [%r30+2944];
	add.s32 	%r190, %r189, %r185;
	min.s32 	%r191, %r179, %r190;
	ld.shared.u32 	%r192, [%r37+8236];
	add.s32 	%r193, %r186, %r192;
	min.s32 	%r194, %r182, %r193;
	add.s32 	%r195, %r189, %r192;
	min.s32 	%r196, %r184, %r195;
	ld.shared.u32 	%r197, [%r37+48];
	ld.shared.u32 	%r198, [%r30+3072];
	add.s32 	%r199, %r198, %r197;
	min.s32 	%r200, %r188, %r199;
	ld.shared.u32 	%r201, [%r30+3200];
	add.s32 	%r202, %r201, %r197;
	min.s32 	%r203, %r191, %r202;
	ld.shared.u32 	%r204, [%r37+8240];
	add.s32 	%r205, %r198, %r204;
	min.s32 	%r206, %r194, %r205;
	add.s32 	%r207, %r201, %r204;
	min.s32 	%r208, %r196, %r207;
	ld.shared.u32 	%r209, [%r37+52];
	ld.shared.u32 	%r210, [%r30+3328];
	add.s32 	%r211, %r210, %r209;
	min.s32 	%r212, %r200, %r211;
	ld.shared.u32 	%r213, [%r30+3456];
	add.s32 	%r214, %r213, %r209;
	min.s32 	%r215, %r203, %r214;
	ld.shared.u32 	%r216, [%r37+8244];
	add.s32 	%r217, %r210, %r216;
	min.s32 	%r218, %r206, %r217;
	add.s32 	%r219, %r213, %r216;
	min.s32 	%r220, %r208, %r219;
	ld.shared.u32 	%r221, [%r37+56];
	ld.shared.u32 	%r222, [%r30+3584];
	add.s32 	%r223, %r222, %r221;
	min.s32 	%r224, %r212, %r223;
	ld.shared.u32 	%r225, [%r30+3712];
	add.s32 	%r226, %r225, %r221;
	min.s32 	%r227, %r215, %r226;
	ld.shared.u32 	%r228, [%r37+8248];
	add.s32 	%r229, %r222, %r228;
	min.s32 	%r230, %r218, %r229;
	add.s32 	%r231, %r225, %r228;
	min.s32 	%r232, %r220, %r231;
	ld.shared.u32 	%r233, [%r37+60];
	ld.shared.u32 	%r234, [%r30+3840];
	add.s32 	%r235, %r234, %r233;
	min.s32 	%r236, %r224, %r235;
	ld.shared.u32 	%r237, [%r30+3968];
	add.s32 	%r238, %r237, %r233;
	min.s32 	%r239, %r227, %r238;
	ld.shared.u32 	%r240, [%r37+8252];
	add.s32 	%r241, %r234, %r240;
	min.s32 	%r242, %r230, %r241;
	add.s32 	%r243, %r237, %r240;
	min.s32 	%r244, %r232, %r243;
	ld.shared.u32 	%r245, [%r37+64];
	ld.shared.u32 	%r246, [%r30+4096];
	add.s32 	%r247, %r246, %r245;
	min.s32 	%r248, %r236, %r247;
	ld.shared.u32 	%r249, [%r30+4224];
	add.s32 	%r250, %r249, %r245;
	min.s32 	%r251, %r239, %r250;
	ld.shared.u32 	%r252, [%r37+8256];
	add.s32 	%r253, %r246, %r252;
	min.s32 	%r254, %r242, %r253;
	add.s32 	%r255, %r249, %r252;
	min.s32 	%r256, %r244, %r255;
	ld.shared.u32 	%r257, [%r37+68];
	ld.shared.u32 	%r258, [%r30+4352];
	add.s32 	%r259, %r258, %r257;
	min.s32 	%r260, %r248, %r259;
	ld.shared.u32 	%r261, [%r30+4480];
	add.s32 	%r262, %r261, %r257;
	min.s32 	%r263, %r251, %r262;
	ld.shared.u32 	%r264, [%r37+8260];
	add.s32 	%r265, %r258, %r264;
	min.s32 	%r266, %r254, %r265;
	add.s32 	%r267, %r261, %r264;
	min.s32 	%r268, %r256, %r267;
	ld.shared.u32 	%r269, [%r37+72];
	ld.shared.u32 	%r270, [%r30+4608];
	add.s32 	%r271, %r270, %r269;
	min.s32 	%r272, %r260, %r271;
	ld.shared.u32 	%r273, [%r30+4736];
	add.s32 	%r274, %r273, %r269;
	min.s32 	%r275, %r263, %r274;
	ld.shared.u32 	%r276, [%r37+8264];
	add.s32 	%r277, %r270, %r276;
	min.s32 	%r278, %r266, %r277;
	add.s32 	%r279, %r273, %r276;
	min.s32 	%r280, %r268, %r279;
	ld.shared.u32 	%r281, [%r37+76];
	ld.shared.u32 	%r282, [%r30+4864];
	add.s32 	%r283, %r282, %r281;
	min.s32 	%r284, %r272, %r283;
	ld.shared.u32 	%r285, [%r30+4992];
	add.s32 	%r286, %r285, %r281;
	min.s32 	%r287, %r275, %r286;
	ld.shared.u32 	%r288, [%r37+8268];
	add.s32 	%r289, %r282, %r288;
	min.s32 	%r290, %r278, %r289;
	add.s32 	%r291, %r285, %r288;
	min.s32 	%r292, %r280, %r291;
	ld.shared.u32 	%r293, [%r37+80];
	ld.shared.u32 	%r294, [%r30+5120];
	add.s32 	%r295, %r294, %r293;
	min.s32 	%r296, %r284, %r295;
	ld.shared.u32 	%r297, [%r30+5248];
	add.s32 	%r298, %r297, %r293;
	min.s32 	%r299, %r287, %r298;
	ld.shared.u32 	%r300, [%r37+8272];
	add.s32 	%r301, %r294, %r300;
	min.s32 	%r302, %r290, %r301;
	add.s32 	%r303, %r297, %r300;
	min.s32 	%r304, %r292, %r303;
	ld.shared.u32 	%r305, [%r37+84];
	ld.shared.u32 	%r306, [%r30+5376];
	add.s32 	%r307, %r306, %r305;
	min.s32 	%r308, %r296, %r307;
	ld.shared.u32 	%r309, [%r30+5504];
	add.s32 	%r310, %r309, %r305;
	min.s32 	%r311, %r299, %r310;
	ld.shared.u32 	%r312, [%r37+8276];
	add.s32 	%r313, %r306, %r312;
	min.s32 	%r314, %r302, %r313;
	add.s32 	%r315, %r309, %r312;
	min.s32 	%r316, %r304, %r315;
	ld.shared.u32 	%r317, [%r37+88];
	ld.shared.u32 	%r318, [%r30+5632];
	add.s32 	%r319, %r318, %r317;
	min.s32 	%r320, %r308, %r319;
	ld.shared.u32 	%r321, [%r30+5760];
	add.s32 	%r322, %r321, %r317;
	min.s32 	%r323, %r311, %r322;
	ld.shared.u32 	%r324, [%r37+8280];
	add.s32 	%r325, %r318, %r324;
	min.s32 	%r326, %r314, %r325;
	add.s32 	%r327, %r321, %r324;
	min.s32 	%r328, %r316, %r327;
	ld.shared.u32 	%r329, [%r37+92];
	ld.shared.u32 	%r330, [%r30+5888];
	add.s32 	%r331, %r330, %r329;
	min.s32 	%r332, %r320, %r331;
	ld.shared.u32 	%r333, [%r30+6016];
	add.s32 	%r334, %r333, %r329;
	min.s32 	%r335, %r323, %r334;
	ld.shared.u32 	%r336, [%r37+8284];
	add.s32 	%r337, %r330, %r336;
	min.s32 	%r338, %r326, %r337;
	add.s32 	%r339, %r333, %r336;
	min.s32 	%r340, %r328, %r339;
	ld.shared.u32 	%r341, [%r37+96];
	ld.shared.u32 	%r342, [%r30+6144];
	add.s32 	%r343, %r342, %r341;
	min.s32 	%r344, %r332, %r343;
	ld.shared.u32 	%r345, [%r30+6272];
	add.s32 	%r346, %r345, %r341;
	min.s32 	%r347, %r335, %r346;
	ld.shared.u32 	%r348, [%r37+8288];
	add.s32 	%r349, %r342, %r348;
	min.s32 	%r350, %r338, %r349;
	add.s32 	%r351, %r345, %r348;
	min.s32 	%r352, %r340, %r351;
	ld.shared.u32 	%r353, [%r37+100];
	ld.shared.u32 	%r354, [%r30+6400];
	add.s32 	%r355, %r354, %r353;
	min.s32 	%r356, %r344, %r355;
	ld.shared.u32 	%r357, [%r30+6528];
	add.s32 	%r358, %r357, %r353;
	min.s32 	%r359, %r347, %r358;
	ld.shared.u32 	%r360, [%r37+8292];
	add.s32 	%r361, %r354, %r360;
	min.s32 	%r362, %r350, %r361;
	add.s32 	%r363, %r357, %r360;
	min.s32 	%r364, %r352, %r363;
	ld.shared.u32 	%r365, [%r37+104];
	ld.shared.u32 	%r366, [%r30+6656];
	add.s32 	%r367, %r366, %r365;
	min.s32 	%r368, %r356, %r367;
	ld.shared.u32 	%r369, [%r30+6784];
	add.s32 	%r370, %r369, %r365;
	min.s32 	%r371, %r359, %r370;
	ld.shared.u32 	%r372, [%r37+8296];
	add.s32 	%r373, %r366, %r372;
	min.s32 	%r374, %r362, %r373;
	add.s32 	%r375, %r369, %r372;
	min.s32 	%r376, %r364, %r375;
	ld.shared.u32 	%r377, [%r37+108];
	ld.shared.u32 	%r378, [%r30+6912];
	add.s32 	%r379, %r378, %r377;
	min.s32 	%r380, %r368, %r379;
	ld.shared.u32 	%r381, [%r30+7040];
	add.s32 	%r382, %r381, %r377;
	min.s32 	%r383, %r371, %r382;
	ld.shared.u32 	%r384, [%r37+8300];
	add.s32 	%r385, %r378, %r384;
	min.s32 	%r386, %r374, %r385;
	add.s32 	%r387, %r381, %r384;
	min.s32 	%r388, %r376, %r387;
	ld.shared.u32 	%r389, [%r37+112];
	ld.shared.u32 	%r390, [%r30+7168];
	add.s32 	%r391, %r390, %r389;
	min.s32 	%r392, %r380, %r391;
	ld.shared.u32 	%r393, [%r30+7296];
	add.s32 	%r394, %r393, %r389;
	min.s32 	%r395, %r383, %r394;
	ld.shared.u32 	%r396, [%r37+8304];
	add.s32 	%r397, %r390, %r396;
	min.s32 	%r398, %r386, %r397;
	add.s32 	%r399, %r393, %r396;
	min.s32 	%r400, %r388, %r399;
	ld.shared.u32 	%r401, [%r37+116];
	ld.shared.u32 	%r402, [%r30+7424];
	add.s32 	%r403, %r402, %r401;
	min.s32 	%r404, %r392, %r403;
	ld.shared.u32 	%r405, [%r30+7552];
	add.s32 	%r406, %r405, %r401;
	min.s32 	%r407, %r395, %r406;
	ld.shared.u32 	%r408, [%r37+8308];
	add.s32 	%r409, %r402, %r408;
	min.s32 	%r410, %r398, %r409;
	add.s32 	%r411, %r405, %r408;
	min.s32 	%r412, %r400, %r411;
	ld.shared.u32 	%r413, [%r37+120];
	ld.shared.u32 	%r414, [%r30+7680];
	add.s32 	%r415, %r414, %r413;
	min.s32 	%r416, %r404, %r415;
	ld.shared.u32 	%r417, [%r30+7808];
	add.s32 	%r418, %r417, %r413;
	min.s32 	%r419, %r407, %r418;
	ld.shared.u32 	%r420, [%r37+8312];
	add.s32 	%r421, %r414, %r420;
	min.s32 	%r422, %r410, %r421;
	add.s32 	%r423, %r417, %r420;
	min.s32 	%r424, %r412, %r423;
	ld.shared.u32 	%r425, [%r37+124];
	ld.shared.u32 	%r426, [%r30+7936];
	add.s32 	%r427, %r426, %r425;
	min.s32 	%r428, %r416, %r427;
	ld.shared.u32 	%r429, [%r30+8064];
	add.s32 	%r430, %r429, %r425;
	min.s32 	%r431, %r419, %r430;
	ld.shared.u32 	%r432, [%r37+8316];
	add.s32 	%r433, %r426, %r432;
	min.s32 	%r434, %r422, %r433;
	add.s32 	%r435, %r429, %r432;
	min.s32 	%r436, %r424, %r435;
	ld.shared.u32 	%r437, [%r37+128];
	ld.shared.u32 	%r438, [%r30+8192];
	add.s32 	%r439, %r438, %r437;
	min.s32 	%r440, %r428, %r439;
	ld.shared.u32 	%r441, [%r30+8320];
	add.s32 	%r442, %r441, %r437;
	min.s32 	%r443, %r431, %r442;
	ld.shared.u32 	%r444, [%r37+8320];
	add.s32 	%r445, %r438, %r444;
	min.s32 	%r446, %r434, %r445;
	add.s32 	%r447, %r441, %r444;
	min.s32 	%r448, %r436, %r447;
	ld.shared.u32 	%r449, [%r37+132];
	ld.shared.u32 	%r450, [%r30+8448];
	add.s32 	%r451, %r450, %r449;
	min.s32 	%r452, %r440, %r451;
	ld.shared.u32 	%r453, [%r30+8576];
	add.s32 	%r454, %r453, %r449;
	min.s32 	%r455, %r443, %r454;
	ld.shared.u32 	%r456, [%r37+8324];
	add.s32 	%r457, %r450, %r456;
	min.s32 	%r458, %r446, %r457;
	add.s32 	%r459, %r453, %r456;
	min.s32 	%r460, %r448, %r459;
	ld.shared.u32 	%r461, [%r37+136];
	ld.shared.u32 	%r462, [%r30+8704];
	add.s32 	%r463, %r462, %r461;
	min.s32 	%r464, %r452, %r463;
	ld.shared.u32 	%r465, [%r30+8832];
	add.s32 	%r466, %r465, %r461;
	min.s32 	%r467, %r455, %r466;
	ld.shared.u32 	%r468, [%r37+8328];
	add.s32 	%r469, %r462, %r468;
	min.s32 	%r470, %r458, %r469;
	add.s32 	%r471, %r465, %r468;
	min.s32 	%r472, %r460, %r471;
	ld.shared.u32 	%r473, [%r37+140];
	ld.shared.u32 	%r474, [%r30+8960];
	add.s32 	%r475, %r474, %r473;
	min.s32 	%r476, %r464, %r475;
	ld.shared.u32 	%r477, [%r30+9088];
	add.s32 	%r478, %r477, %r473;
	min.s32 	%r479, %r467, %r478;
	ld.shared.u32 	%r480, [%r37+8332];
	add.s32 	%r481, %r474, %r480;
	min.s32 	%r482, %r470, %r481;
	add.s32 	%r483, %r477, %r480;
	min.s32 	%r484, %r472, %r483;
	ld.shared.u32 	%r485, [%r37+144];
	ld.shared.u32 	%r486, [%r30+9216];
	add.s32 	%r487, %r486, %r485;
	min.s32 	%r488, %r476, %r487;
	ld.shared.u32 	%r489, [%r30+9344];
	add.s32 	%r490, %r489, %r485;
	min.s32 	%r491, %r479, %r490;
	ld.shared.u32 	%r492, [%r37+8336];
	add.s32 	%r493, %r486, %r492;
	min.s32 	%r494, %r482, %r493;
	add.s32 	%r495, %r489, %r492;
	min.s32 	%r496, %r484, %r495;
	ld.shared.u32 	%r497, [%r37+148];
	ld.shared.u32 	%r498, [%r30+9472];
	add.s32 	%r499, %r498, %r497;
	min.s32 	%r500, %r488, %r499;
	ld.shared.u32 	%r501, [%r30+9600];
	add.s32 	%r502, %r501, %r497;
	min.s32 	%r503, %r491, %r502;
	ld.shared.u32 	%r504, [%r37+8340];
	add.s32 	%r505, %r498, %r504;
	min.s32 	%r506, %r494, %r505;
	add.s32 	%r507, %r501, %r504;
	min.s32 	%r508, %r496, %r507;
	ld.shared.u32 	%r509, [%r37+152];
	ld.shared.u32 	%r510, [%r30+9728];
	add.s32 	%r511, %r510, %r509;
	min.s32 	%r512, %r500, %r511;
	ld.shared.u32 	%r513, [%r30+9856];
	add.s32 	%r514, %r513, %r509;
	min.s32 	%r515, %r503, %r514;
	ld.shared.u32 	%r516, [%r37+8344];
	add.s32 	%r517, %r510, %r516;
	min.s32 	%r518, %r506, %r517;
	add.s32 	%r519, %r513, %r516;
	min.s32 	%r520, %r508, %r519;
	ld.shared.u32 	%r521, [%r37+156];
	ld.shared.u32 	%r522, [%r30+9984];
	add.s32 	%r523, %r522, %r521;
	min.s32 	%r524, %r512, %r523;
	ld.shared.u32 	%r525, [%r30+10112];
	add.s32 	%r526, %r525, %r521;
	min.s32 	%r527, %r515, %r526;
	ld.shared.u32 	%r528, [%r37+8348];
	add.s32 	%r529, %r522, %r528;
	min.s32 	%r530, %r518, %r529;
	add.s32 	%r531, %r525, %r528;
	min.s32 	%r532, %r520, %r531;
	ld.shared.u32 	%r533, [%r37+160];
	ld.shared.u32 	%r534, [%r30+10240];
	add.s32 	%r535, %r534, %r533;
	min.s32 	%r536, %r524, %r535;
	ld.shared.u32 	%r537, [%r30+10368];
	add.s32 	%r538, %r537, %r533;
	min.s32 	%r539, %r527, %r538;
	ld.shared.u32 	%r540, [%r37+8352];
	add.s32 	%r541, %r534, %r540;
	min.s32 	%r542, %r530, %r541;
	add.s32 	%r543, %r537, %r540;
	min.s32 	%r544, %r532, %r543;
	ld.shared.u32 	%r545, [%r37+164];
	ld.shared.u32 	%r546, [%r30+10496];
	add.s32 	%r547, %r546, %r545;
	min.s32 	%r548, %r536, %r547;
	ld.shared.u32 	%r549, [%r30+10624];
	add.s32 	%r550, %r549, %r545;
	min.s32 	%r551, %r539, %r550;
	ld.shared.u32 	%r552, [%r37+8356];
	add.s32 	%r553, %r546, %r552;
	min.s32 	%r554, %r542, %r553;
	add.s32 	%r555, %r549, %r552;
	min.s32 	%r556, %r544, %r555;
	ld.shared.u32 	%r557, [%r37+168];
	ld.shared.u32 	%r558, [%r30+10752];
	add.s32 	%r559, %r558, %r557;
	min.s32 	%r560, %r548, %r559;
	ld.shared.u32 	%r561, [%r30+10880];
	add.s32 	%r562, %r561, %r557;
	min.s32 	%r563, %r551, %r562;
	ld.shared.u32 	%r564, [%r37+8360];
	add.s32 	%r565, %r558, %r564;
	min.s32 	%r566, %r554, %r565;
	add.s32 	%r567, %r561, %r564;
	min.s32 	%r568, %r556, %r567;
	ld.shared.u32 	%r569, [%r37+172];
	ld.shared.u32 	%r570, [%r30+11008];
	add.s32 	%r571, %r570, %r569;
	min.s32 	%r572, %r560, %r571;
	ld.shared.u32 	%r573, [%r30+11136];
	add.s32 	%r574, %r573, %r569;
	min.s32 	%r575, %r563, %r574;
	ld.shared.u32 	%r576, [%r37+8364];
	add.s32 	%r577, %r570, %r576;
	min.s32 	%r578, %r566, %r577;
	add.s32 	%r579, %r573, %r576;
	min.s32 	%r580, %r568, %r579;
	ld.shared.u32 	%r581, [%r37+176];
	ld.shared.u32 	%r582, [%r30+11264];
	add.s32 	%r583, %r582, %r581;
	min.s32 	%r584, %r572, %r583;
	ld.shared.u32 	%r585, [%r30+11392];
	add.s32 	%r586, %r585, %r581;
	min.s32 	%r587, %r575, %r586;
	ld.shared.u32 	%r588, [%r37+8368];
	add.s32 	%r589, %r582, %r588;
	min.s32 	%r590, %r578, %r589;
	add.s32 	%r591, %r585, %r588;
	min.s32 	%r592, %r580, %r591;
	ld.shared.u32 	%r593, [%r37+180];
	ld.shared.u32 	%r594, [%r30+11520];
	add.s32 	%r595, %r594, %r593;
	min.s32 	%r596, %r584, %r595;
	ld.shared.u32 	%r597, [%r30+11648];
	add.s32 	%r598, %r597, %r593;
	min.s32 	%r599, %r587, %r598;
	ld.shared.u32 	%r600, [%r37+8372];
	add.s32 	%r601, %r594, %r600;
	min.s32 	%r602, %r590, %r601;
	add.s32 	%r603, %r597, %r600;
	min.s32 	%r604, %r592, %r603;
	ld.shared.u32 	%r605, [%r37+184];
	ld.shared.u32 	%r606, [%r30+11776];
	add.s32 	%r607, %r606, %r605;
	min.s32 	%r608, %r596, %r607;
	ld.shared.u32 	%r609, [%r30+11904];
	add.s32 	%r610, %r609, %r605;
	min.s32 	%r611, %r599, %r610;
	ld.shared.u32 	%r612, [%r37+8376];
	add.s32 	%r613, %r606, %r612;
	min.s32 	%r614, %r602, %r613;
	add.s32 	%r615, %r609, %r612;
	min.s32 	%r616, %r604, %r615;
	ld.shared.u32 	%r617, [%r37+188];
	ld.shared.u32 	%r618, [%r30+12032];
	add.s32 	%r619, %r618, %r617;
	min.s32 	%r620, %r608, %r619;
	ld.shared.u32 	%r621, [%r30+12160];
	add.s32 	%r622, %r621, %r617;
	min.s32 	%r623, %r611, %r622;
	ld.shared.u32 	%r624, [%r37+8380];
	add.s32 	%r625, %r618, %r624;
	min.s32 	%r626, %r614, %r625;
	add.s32 	%r627, %r621, %r624;
	min.s32 	%r628, %r616, %r627;
	ld.shared.u32 	%r629, [%r37+192];
	ld.shared.u32 	%r630, [%r30+12288];
	add.s32 	%r631, %r630, %r629;
	min.s32 	%r632, %r620, %r631;
	ld.shared.u32 	%r633, [%r30+12416];
	add.s32 	%r634, %r633, %r629;
	min.s32 	%r635, %r623, %r634;
	ld.shared.u32 	%r636, [%r37+8384];
	add.s32 	%r637, %r630, %r636;
	min.s32 	%r638, %r626, %r637;
	add.s32 	%r639, %r633, %r636;
	min.s32 	%r640, %r628, %r639;
	ld.shared.u32 	%r641, [%r37+196];
	ld.shared.u32 	%r642, [%r30+12544];
	add.s32 	%r643, %r642, %r641;
	min.s32 	%r644, %r632, %r643;
	ld.shared.u32 	%r645, [%r30+12672];
	add.s32 	%r646, %r645, %r641;
	min.s32 	%r647, %r635, %r646;
	ld.shared.u32 	%r648, [%r37+8388];
	add.s32 	%r649, %r642, %r648;
	min.s32 	%r650, %r638, %r649;
	add.s32 	%r651, %r645, %r648;
	min.s32 	%r652, %r640, %r651;
	ld.shared.u32 	%r653, [%r37+200];
	ld.shared.u32 	%r654, [%r30+12800];
	add.s32 	%r655, %r654, %r653;
	min.s32 	%r656, %r644, %r655;
	ld.shared.u32 	%r657, [%r30+12928];
	add.s32 	%r658, %r657, %r653;
	min.s32 	%r659, %r647, %r658;
	ld.shared.u32 	%r660, [%r37+8392];
	add.s32 	%r661, %r654, %r660;
	min.s32 	%r662, %r650, %r661;
	add.s32 	%r663, %r657, %r660;
	min.s32 	%r664, %r652, %r663;
	ld.shared.u32 	%r665, [%r37+204];
	ld.shared.u32 	%r666, [%r30+13056];
	add.s32 	%r667, %r666, %r665;
	min.s32 	%r668, %r656, %r667;
	ld.shared.u32 	%r669, [%r30+13184];
	add.s32 	%r670, %r669, %r665;
	min.s32 	%r671, %r659, %r670;
	ld.shared.u32 	%r672, [%r37+8396];
	add.s32 	%r673, %r666, %r672;
	min.s32 	%r674, %r662, %r673;
	add.s32 	%r675, %r669, %r672;
	min.s32 	%r676, %r664, %r675;
	ld.shared.u32 	%r677, [%r37+208];
	ld.shared.u32 	%r678, [%r30+13312];
	add.s32 	%r679, %r678, %r677;
	min.s32 	%r680, %r668, %r679;
	ld.shared.u32 	%r681, [%r30+13440];
	add.s32 	%r682, %r681, %r677;
	min.s32 	%r683, %r671, %r682;
	ld.shared.u32 	%r684, [%r37+8400];
	add.s32 	%r685, %r678, %r684;
	min.s32 	%r686, %r674, %r685;
	add.s32 	%r687, %r681, %r684;
	min.s32 	%r688, %r676, %r687;
	ld.shared.u32 	%r689, [%r37+212];
	ld.shared.u32 	%r690, [%r30+13568];
	add.s32 	%r691, %r690, %r689;
	min.s32 	%r692, %r680, %r691;
	ld.shared.u32 	%r693, [%r30+13696];
	add.s32 	%r694, %r693, %r689;
	min.s32 	%r695, %r683, %r694;
	ld.shared.u32 	%r696, [%r37+8404];
	add.s32 	%r697, %r690, %r696;
	min.s32 	%r698, %r686, %r697;
	add.s32 	%r699, %r693, %r696;
	min.s32 	%r700, %r688, %r699;
	ld.shared.u32 	%r701, [%r37+216];
	ld.shared.u32 	%r702, [%r30+13824];
	add.s32 	%r703, %r702, %r701;
	min.s32 	%r704, %r692, %r703;
	ld.shared.u32 	%r705, [%r30+13952];
	add.s32 	%r706, %r705, %r701;
	min.s32 	%r707, %r695, %r706;
	ld.shared.u32 	%r708, [%r37+8408];
	add.s32 	%r709, %r702, %r708;
	min.s32 	%r710, %r698, %r709;
	add.s32 	%r711, %r705, %r708;
	min.s32 	%r712, %r700, %r711;
	ld.shared.u32 	%r713, [%r37+220];
	ld.shared.u32 	%r714, [%r30+14080];
	add.s32 	%r715, %r714, %r713;
	min.s32 	%r716, %r704, %r715;
	ld.shared.u32 	%r717, [%r30+14208];
	add.s32 	%r718, %r717, %r713;
	min.s32 	%r719, %r707, %r718;
	ld.shared.u32 	%r720, [%r37+8412];
	add.s32 	%r721, %r714, %r720;
	min.s32 	%r722, %r710, %r721;
	add.s32 	%r723, %r717, %r720;
	min.s32 	%r724, %r712, %r723;
	ld.shared.u32 	%r725, [%r37+224];
	ld.shared.u32 	%r726, [%r30+14336];
	add.s32 	%r727, %r726, %r725;
	min.s32 	%r728, %r716, %r727;
	ld.shared.u32 	%r729, [%r30+14464];
	add.s32 	%r730, %r729, %r725;
	min.s32 	%r731, %r719, %r730;
	ld.shared.u32 	%r732, [%r37+8416];
	add.s32 	%r733, %r726, %r732;
	min.s32 	%r734, %r722, %r733;
	add.s32 	%r735, %r729, %r732;
	min.s32 	%r736, %r724, %r735;
	ld.shared.u32 	%r737, [%r37+228];
	ld.shared.u32 	%r738, [%r30+14592];
	add.s32 	%r739, %r738, %r737;
	min.s32 	%r740, %r728, %r739;
	ld.shared.u32 	%r741, [%r30+14720];
	add.s32 	%r742, %r741, %r737;
	min.s32 	%r743, %r731, %r742;
	ld.shared.u32 	%r744, [%r37+8420];
	add.s32 	%r745, %r738, %r744;
	min.s32 	%r746, %r734, %r745;
	add.s32 	%r747, %r741, %r744;
	min.s32 	%r748, %r736, %r747;
	ld.shared.u32 	%r749, [%r37+232];
	ld.shared.u32 	%r750, [%r30+14848];
	add.s32 	%r751, %r750, %r749;
	min.s32 	%r752, %r740, %r751;
	ld.shared.u32 	%r753, [%r30+14976];
	add.s32 	%r754, %r753, %r749;
	min.s32 	%r755, %r743, %r754;
	ld.shared.u32 	%r756, [%r37+8424];
	add.s32 	%r757, %r750, %r756;
	min.s32 	%r758, %r746, %r757;
	add.s32 	%r759, %r753, %r756;
	min.s32 	%r760, %r748, %r759;
	ld.shared.u32 	%r761, [%r37+236];
	ld.shared.u32 	%r762, [%r30+15104];
	add.s32 	%r763, %r762, %r761;
	min.s32 	%r764, %r752, %r763;
	ld.shared.u32 	%r765, [%r30+15232];
	add.s32 	%r766, %r765, %r761;
	min.s32 	%r767, %r755, %r766;
	ld.shared.u32 	%r768, [%r37+8428];
	add.s32 	%r769, %r762, %r768;
	min.s32 	%r770, %r758, %r769;
	add.s32 	%r771, %r765, %r768;
	min.s32 	%r772, %r760, %r771;
	ld.shared.u32 	%r773, [%r37+240];
	ld.shared.u32 	%r774, [%r30+15360];
	add.s32 	%r775, %r774, %r773;
	min.s32 	%r776, %r764, %r775;
	ld.shared.u32 	%r777, [%r30+15488];
	add.s32 	%r778, %r777, %r773;
	min.s32 	%r779, %r767, %r778;
	ld.shared.u32 	%r780, [%r37+8432];
	add.s32 	%r781, %r774, %r780;
	min.s32 	%r782, %r770, %r781;
	add.s32 	%r783, %r777, %r780;
	min.s32 	%r784, %r772, %r783;
	ld.shared.u32 	%r785, [%r37+244];
	ld.shared.u32 	%r786, [%r30+15616];
	add.s32 	%r787, %r786, %r785;
	min.s32 	%r788, %r776, %r787;
	ld.shared.u32 	%r789, [%r30+15744];
	add.s32 	%r790, %r789, %r785;
	min.s32 	%r791, %r779, %r790;
	ld.shared.u32 	%r792, [%r37+8436];
	add.s32 	%r793, %r786, %r792;
	min.s32 	%r794, %r782, %r793;
	add.s32 	%r795, %r789, %r792;
	min.s32 	%r796, %r784, %r795;
	ld.shared.u32 	%r797, [%r37+248];
	ld.shared.u32 	%r798, [%r30+15872];
	add.s32 	%r799, %r798, %r797;
	min.s32 	%r800, %r788, %r799;
	ld.shared.u32 	%r801, [%r30+16000];
	add.s32 	%r802, %r801, %r797;
	min.s32 	%r803, %r791, %r802;
	ld.shared.u32 	%r804, [%r37+8440];
	add.s32 	%r805, %r798, %r804;
	min.s32 	%r806, %r794, %r805;
	add.s32 	%r807, %r801, %r804;
	min.s32 	%r808, %r796, %r807;
	ld.shared.u32 	%r809, [%r37+252];
	ld.shared.u32 	%r810, [%r30+16128];
	add.s32 	%r811, %r810, %r809;
	min.s32 	%r812, %r800, %r811;
	ld.shared.u32 	%r813, [%r30+16256];
	add.s32 	%r814, %r813, %r809;
	min.s32 	%r815, %r803, %r814;
	ld.shared.u32 	%r816, [%r37+8444];
	add.s32 	%r817, %r810, %r816;
	min.s32 	%r818, %r806, %r817;
	add.s32 	%r819, %r813, %r816;
	min.s32 	%r820, %r808, %r819;
	st.shared.u32 	[%r45], %r812;
	st.shared.u32 	[%r45+128], %r815;
	st.shared.u32 	[%r45+8192], %r818;
	st.shared.u32 	[%r45+8320], %r820;
	st.global.u32 	[%rd12], %r812;
	st.global.u32 	[%rd12+128], %r815;
	st.global.u32 	[%rd14], %r818;
	st.global.u32 	[%rd14+128], %r820;
$L__BB2_3:
	ret;

}


// ===== COMPILED SASS (sm_100) =====

	.target	sm_100

	.elftype	@"ET_EXEC"


//--------------------- .note.nv.tkinfo           --------------------------
	.section	.note.nv.tkinfo,"",@"SHT_NOTE"
	.sectionflags	@"SHF_NOTE_NV_TKINFO"
	.tkinfo
        /*0018*/ 	.word	0x00000002
        /*0030*/ 	.string	""
        /*0030*/ 	.string	"ptxas"
        /*0030*/ 	.string	"Cuda compilation tools, release 13.0, V13.0.88"
        /*0030*/ 	.string	"Build cuda_13.0.r13.0/compiler.36424714_0"
        /*0030*/ 	.string	"-arch sm_100 -m 64 "



//--------------------- .note.nv.cuinfo           --------------------------
	.section	.note.nv.cuinfo,"",@"SHT_NOTE"
	.sectionflags	@"SHF_NOTE_NV_CUINFO"
        /*0018*/ 	.short	0x0002
        /*001a*/ 	.short	0x0064
        /*001c*/ 	.short	0x0082
	.zero		2


//--------------------- .nv.info                  --------------------------
	.section	.nv.info,"",@"SHT_CUDA_INFO"
	.align	4


	//----- nvinfo : EIATTR_REGCOUNT
	.align		4
        /*0000*/ 	.byte	0x04, 0x2f
        /*0002*/ 	.short	(.L_1 - .L_0)
	.align		4
.L_0:
        /*0004*/ 	.word	index@(_Z4FWP1Piii)
        /*0008*/ 	.word	0x00000014


	//----- nvinfo : EIATTR_FRAME_SIZE
	.align		4
.L_1:
        /*000c*/ 	.byte	0x04, 0x11
        /*000e*/ 	.short	(.L_3 - .L_2)
	.align		4
.L_2:
        /*0010*/ 	.word	index@(_Z4FWP1Piii)
        /*0014*/ 	.word	0x00000000


	//----- nvinfo : EIATTR_REGCOUNT
	.align		4
.L_3:
        /*0018*/ 	.byte	0x04, 0x2f
        /*001a*/ 	.short	(.L_5 - .L_4)
	.align		4
.L_4:
        /*001c*/ 	.word	index@(_Z4FWP2Piii)
        /*0020*/ 	.word	0x00000020


	//----- nvinfo : EIATTR_FRAME_SIZE
	.align		4
.L_5:
        /*0024*/ 	.byte	0x04, 0x11
        /*0026*/ 	.short	(.L_7 - .L_6)
	.align		4
.L_6:
        /*0028*/ 	.word	index@(_Z4FWP2Piii)
        /*002c*/ 	.word	0x00000000


	//----- nvinfo : EIATTR_REGCOUNT
	.align		4
.L_7:
        /*0030*/ 	.byte	0x04, 0x2f
        /*0032*/ 	.short	(.L_9 - .L_8)
	.align		4
.L_8:
        /*0034*/ 	.word	index@(_Z4FWP3Piiiii)
        /*0038*/ 	.word	0x00000020


	//----- nvinfo : EIATTR_FRAME_SIZE
	.align		4
.L_9:
        /*003c*/ 	.byte	0x04, 0x11
        /*003e*/ 	.short	(.L_11 - .L_10)
	.align		4
.L_10:
        /*0040*/ 	.word	index@(_Z4FWP3Piiiii)
        /*0044*/ 	.word	0x00000000


	//----- nvinfo : EIATTR_MIN_STACK_SIZE
	.align		4
.L_11:
        /*0048*/ 	.byte	0x04, 0x12
        /*004a*/ 	.short	(.L_13 - .L_12)
	.align		4
.L_12:
        /*004c*/ 	.word	index@(_Z4FWP3Piiiii)
        /*0050*/ 	.word	0x00000000


	//----- nvinfo : EIATTR_MIN_STACK_SIZE
	.align		4
.L_13:
        /*0054*/ 	.byte	0x04, 0x12
        /*0056*/ 	.short	(.L_15 - .L_14)
	.align		4
.L_14:
        /*0058*/ 	.word	index@(_Z4FWP2Piii)
        /*005c*/ 	.word	0x00000000


	//----- nvinfo : EIATTR_MIN_STACK_SIZE
	.align		4
.L_15:
        /*0060*/ 	.byte	0x04, 0x12
        /*0062*/ 	.short	(.L_17 - .L_16)
	.align		4
.L_16:
        /*0064*/ 	.word	index@(_Z4FWP1Piii)
        /*0068*/ 	.word	0x00000000
.L_17:


//--------------------- .nv.compat                --------------------------
	.section	.nv.compat,"",@"SHT_CUDA_COMPAT_INFO"
	.align	4
        /*0000*/ 	.byte	0x02, 0x09, 0x00, 0x00, 0x02, 0x02, 0x01, 0x00, 0x02, 0x05, 0x05, 0x00, 0x03, 0x07, 0x01, 0x01
        /*0010*/ 	.byte	0x02, 0x03, 0x00, 0x00, 0x02, 0x06, 0x01, 0x00, 0x04, 0x0b, 0x08, 0x00, 0x09, 0x00, 0x00, 0x00
        /*0020*/ 	.byte	0x00, 0x00, 0x00, 0x00


//--------------------- .nv.info._Z4FWP3Piiiii    --------------------------
	.section	.nv.info._Z4FWP3Piiiii,"",@"SHT_CUDA_INFO"
	.sectionflags	@""
	.align	4


	//----- nvinfo : EIATTR_CUDA_API_VERSION
	.align		4
        /*0000*/ 	.byte	0x04, 0x37
        /*0002*/ 	.short	(.L_19 - .L_18)
.L_18:
        /*0004*/ 	.word	0x00000082


	//----- nvinfo : EIATTR_KPARAM_INFO
	.align		4
.L_19:
        /*0008*/ 	.byte	0x04, 0x17
        /*000a*/ 	.short	(.L_21 - .L_20)
.L_20:
        /*000c*/ 	.word	0x00000000
        /*0010*/ 	.short	0x0004
        /*0012*/ 	.short	0x0014
        /*0014*/ 	.byte	0x00, 0xf0, 0x11, 0x00


	//----- nvinfo : EIATTR_KPARAM_INFO
	.align		4
.L_21:
        /*0018*/ 	.byte	0x04, 0x17
        /*001a*/ 	.short	(.L_23 - .L_22)
.L_22:
        /*001c*/ 	.word	0x00000000
        /*0020*/ 	.short	0x0003
        /*0022*/ 	.short	0x0010
        /*0024*/ 	.byte	0x00, 0xf0, 0x11, 0x00


	//----- nvinfo : EIATTR_KPARAM_INFO
	.align		4
.L_23:
        /*0028*/ 	.byte	0x04, 0x17
        /*002a*/ 	.short	(.L_25 - .L_24)
.L_24:
        /*002c*/ 	.word	0x00000000
        /*0030*/ 	.short	0x0002
        /*0032*/ 	.short	0x000c
        /*0034*/ 	.byte	0x00, 0xf0, 0x11, 0x00


	//----- nvinfo : EIATTR_KPARAM_INFO
	.align		4
.L_25:
        /*0038*/ 	.byte	0x04, 0x17
        /*003a*/ 	.short	(.L_27 - .L_26)
.L_26:
        /*003c*/ 	.word	0x00000000
        /*0040*/ 	.short	0x0001
        /*0042*/ 	.short	0x0008
        /*0044*/ 	.byte	0x00, 0xf0, 0x11, 0x00


	//----- nvinfo : EIATTR_KPARAM_INFO
	.align		4
.L_27:
        /*0048*/ 	.byte	0x04, 0x17
        /*004a*/ 	.short	(.L_29 - .L_28)
.L_28:
        /*004c*/ 	.word	0x00000000
        /*0050*/ 	.short	0x0000
        /*0052*/ 	.short	0x0000
        /*0054*/ 	.byte	0x00, 0xf5, 0x21, 0x00


	//----- nvinfo : EIATTR_SPARSE_MMA_MASK
	.align		4
.L_29:
        /*0058*/ 	.byte	0x03, 0x50
        /*005a*/ 	.short	0x0000


	//----- nvinfo : EIATTR_MAXREG_COUNT
	.align		4
        /*005c*/ 	.byte	0x03, 0x1b
        /*005e*/ 	.short	0x00ff


	//----- nvinfo : EIATTR_NUM_BARRIERS
	.align		4
        /*0060*/ 	.byte	0x02, 0x4c
        /*0062*/ 	.byte	0x01
	.zero		1


	//----- nvinfo : EIATTR_MERCURY_ISA_VERSION
	.align		4
        /*0064*/ 	.byte	0x03, 0x5f
        /*0066*/ 	.short	0x0101


	//----- nvinfo : EIATTR_VRC_CTA_INIT_COUNT
	.align		4
        /*0068*/ 	.byte	0x02, 0x4a
	.zero		1
	.zero		1


	//----- nvinfo : EIATTR_EXIT_INSTR_OFFSETS
	.align		4
        /*006c*/ 	.byte	0x04, 0x1c
        /*006e*/ 	.short	(.L_31 - .L_30)


	//   ....[0]....
.L_30:
        /*0070*/ 	.word	0x00000080


	//   ....[1]....
        /*0074*/ 	.word	0x000000c0


	//   ....[2]....
        /*0078*/ 	.word	0x00001f80


	//----- nvinfo : EIATTR_CBANK_PARAM_SIZE
	.align		4
.L_31:
        /*007c*/ 	.byte	0x03, 0x19
        /*007e*/ 	.short	0x0018


	//----- nvinfo : EIATTR_PARAM_CBANK
	.align		4
        /*0080*/ 	.byte	0x04, 0x0a
        /*0082*/ 	.short	(.L_33 - .L_32)
	.align		4
.L_32:
        /*0084*/ 	.word	index@(.nv.constant0._Z4FWP3Piiiii)
        /*0088*/ 	.short	0x0380
        /*008a*/ 	.short	0x0018


	//----- nvinfo : EIATTR_SW_WAR
	.align		4
.L_33:
        /*008c*/ 	.byte	0x04, 0x36
        /*008e*/ 	.short	(.L_35 - .L_34)
.L_34:
        /*0090*/ 	.word	0x00000008
.L_35:


//--------------------- .nv.info._Z4FWP2Piii      --------------------------
	.section	.nv.info._Z4FWP2Piii,"",@"SHT_CUDA_INFO"
	.sectionflags	@""
	.align	4


	//----- nvinfo : EIATTR_CUDA_API_VERSION
	.align		4
        /*0000*/ 	.byte	0x04, 0x37
        /*0002*/ 	.short	(.L_37 - .L_36)
.L_36:
        /*0004*/ 	.word	0x00000082


	//----- nvinfo : EIATTR_KPARAM_INFO
	.align		4
.L_37:
        /*0008*/ 	.byte	0x04, 0x17
        /*000a*/ 	.short	(.L_39 - .L_38)
.L_38:
        /*000c*/ 	.word	0x00000000
        /*0010*/ 	.short	0x0002
        /*0012*/ 	.short	0x000c
        /*0014*/ 	.byte	0x00, 0xf0, 0x11, 0x00


	//----- nvinfo : EIATTR_KPARAM_INFO
	.align		4
.L_39:
        /*0018*/ 	.byte	0x04, 0x17
        /*001a*/ 	.short	(.L_41 - .L_40)
.L_40:
        /*001c*/ 	.word	0x00000000
        /*0020*/ 	.short	0x0001
        /*0022*/ 	.short	0x0008
        /*0024*/ 	.byte	0x00, 0xf0, 0x11, 0x00


	//----- nvinfo : EIATTR_KPARAM_INFO
	.align		4
.L_41:
        /*0028*/ 	.byte	0x04, 0x17
        /*002a*/ 	.short	(.L_43 - .L_42)
.L_42:
        /*002c*/ 	.word	0x00000000
        /*0030*/ 	.short	0x0000
        /*0032*/ 	.short	0x0000
        /*0034*/ 	.byte	0x00, 0xf5, 0x21, 0x00


	//----- nvinfo : EIATTR_SPARSE_MMA_MASK
	.align		4
.L_43:
        /*0038*/ 	.byte	0x03, 0x50
        /*003a*/ 	.short	0x0000


	//----- nvinfo : EIATTR_MAXREG_COUNT
	.align		4
        /*003c*/ 	.byte	0x03, 0x1b
        /*003e*/ 	.short	0x00ff


	//----- nvinfo : EIATTR_NUM_BARRIERS
	.align		4
        /*0040*/ 	.byte	0x02, 0x4c
        /*0042*/ 	.byte	0x01
	.zero		1


	//----- nvinfo : EIATTR_MERCURY_ISA_VERSION
	.align		4
        /*0044*/ 	.byte	0x03, 0x5f
        /*0046*/ 	.short	0x0101


	//----- nvinfo : EIATTR_VRC_CTA_INIT_COUNT
	.align		4
        /*0048*/ 	.byte	0x02, 0x4a
	.zero		1
	.zero		1


	//----- nvinfo : EIATTR_EXIT_INSTR_OFFSETS
	.align		4
        /*004c*/ 	.byte	0x04, 0x1c
        /*004e*/ 	.short	(.L_45 - .L_44)


	//   ....[0]....
.L_44:
        /*0050*/ 	.word	0x000001d0


	//   ....[1]....
        /*0054*/ 	.word	0x000098b0


	//----- nvinfo : EIATTR_CBANK_PARAM_SIZE
	.align		4
.L_45:
        /*0058*/ 	.byte	0x03, 0x19
        /*005a*/ 	.short	0x0010


	//----- nvinfo : EIATTR_PARAM_CBANK
	.align		4
        /*005c*/ 	.byte	0x04, 0x0a
        /*005e*/ 	.short	(.L_47 - .L_46)
	.align		4
.L_46:
        /*0060*/ 	.word	index@(.nv.constant0._Z4FWP2Piii)
        /*0064*/ 	.short	0x0380
        /*0066*/ 	.short	0x0010


	//----- nvinfo : EIATTR_SW_WAR
	.align		4
.L_47:
        /*0068*/ 	.byte	0x04, 0x36
        /*006a*/ 	.short	(.L_49 - .L_48)
.L_48:
        /*006c*/ 	.word	0x00000008
.L_49:


//--------------------- .nv.info._Z4FWP1Piii      --------------------------
	.section	.nv.info._Z4FWP1Piii,"",@"SHT_CUDA_INFO"
	.sectionflags	@""
	.align	4


	//----- nvinfo : EIATTR_CUDA_API_VERSION
	.align		4
        /*0000*/ 	.byte	0x04, 0x37
        /*0002*/ 	.short	(.L_51 - .L_50)
.L_50:
        /*0004*/ 	.word	0x00000082


	//----- nvinfo : EIATTR_KPARAM_INFO
	.align		4
.L_51:
        /*0008*/ 	.byte	0x04, 0x17
        /*000a*/ 	.short	(.L_53 - .L_52)
.L_52:
        /*000c*/ 	.word	0x00000000
        /*0010*/ 	.short	0x0002
        /*0012*/ 	.short	0x000c
        /*0014*/ 	.byte	0x00, 0xf0, 0x11, 0x00


	//----- nvinfo : EIATTR_KPARAM_INFO
	.align		4
.L_53:
        /*0018*/ 	.byte	0x04, 0x17
        /*001a*/ 	.short	(.L_55 - .L_54)
.L_54:
        /*001c*/ 	.word	0x00000000
        /*0020*/ 	.short	0x0001
        /*0022*/ 	.short	0x0008
        /*0024*/ 	.byte	0x00, 0xf0, 0x11, 0x00


	//----- nvinfo : EIATTR_KPARAM_INFO
	.align		4
.L_55:
        /*0028*/ 	.byte	0x04, 0x17
        /*002a*/ 	.short	(.L_57 - .L_56)
.L_56:
        /*002c*/ 	.word	0x00000000
        /*0030*/ 	.short	0x0000
        /*0032*/ 	.short	0x0000
        /*0034*/ 	.byte	0x00, 0xf5, 0x21, 0x00


	//----- nvinfo : EIATTR_SPARSE_MMA_MASK
	.align		4
.L_57:
        /*0038*/ 	.byte	0x03, 0x50
        /*003a*/ 	.short	0x0000


	//----- nvinfo : EIATTR_MAXREG_COUNT
	.align		4
        /*003c*/ 	.byte	0x03, 0x1b
        /*003e*/ 	.short	0x00ff


	//----- nvinfo : EIATTR_NUM_BARRIERS
	.align		4
        /*0040*/ 	.byte	0x02, 0x4c
        /*0042*/ 	.byte	0x01
	.zero		1


	//----- nvinfo : EIATTR_MERCURY_ISA_VERSION
	.align		4
        /*0044*/ 	.byte	0x03, 0x5f
        /*0046*/ 	.short	0x0101


	//----- nvinfo : EIATTR_VRC_CTA_INIT_COUNT
	.align		4
        /*0048*/ 	.byte	0x02, 0x4a
	.zero		1
	.zero		1


	//----- nvinfo : EIATTR_EXIT_INSTR_OFFSETS
	.align		4
        /*004c*/ 	.byte	0x04, 0x1c
        /*004e*/ 	.short	(.L_59 - .L_58)


	//   ....[0]....
.L_58:
        /*0050*/ 	.word	0x000055f0


	//----- nvinfo : EIATTR_CBANK_PARAM_SIZE
	.align		4
.L_59:
        /*0054*/ 	.byte	0x03, 0x19
        /*0056*/ 	.short	0x0010


	//----- nvinfo : EIATTR_PARAM_CBANK
	.align		4
        /*0058*/ 	.byte	0x04, 0x0a
        /*005a*/ 	.short	(.L_61 - .L_60)
	.align		4
.L_60:
        /*005c*/ 	.word	index@(.nv.constant0._Z4FWP1Piii)
        /*0060*/ 	.short	0x0380
        /*0062*/ 	.short	0x0010


	//----- nvinfo : EIATTR_SW_WAR
	.align		4
.L_61:
        /*0064*/ 	.byte	0x04, 0x36
        /*0066*/ 	.short	(.L_63 - .L_62)
.L_62:
        /*0068*/ 	.word	0x00000008
.L_63:


//--------------------- .nv.callgraph             --------------------------
	.section	.nv.callgraph,"",@"SHT_CUDA_CALLGRAPH"
	.align	4
	.sectionentsize	8
	.align		4
        /*0000*/ 	.word	0x00000000
	.align		4
        /*0004*/ 	.word	0xffffffff
	.align		4
        /*0008*/ 	.word	0x00000000
	.align		4
        /*000c*/ 	.word	0xfffffffe
	.align		4
        /*0010*/ 	.word	0x00000000
	.align		4
        /*0014*/ 	.word	0xfffffffd
	.align		4
        /*0018*/ 	.word	0x00000000
	.align		4
        /*001c*/ 	.word	0xfffffffc


//--------------------- .text._Z4FWP3Piiiii       --------------------------
	.section	.text._Z4FWP3Piiiii,"ax",@progbits
	.align	128
        .global         _Z4FWP3Piiiii
        .type           _Z4FWP3Piiiii,@function
        .size           _Z4FWP3Piiiii,(.L_x_3 - _Z4FWP3Piiiii)
        .other          _Z4FWP3Piiiii,@"STO_CUDA_ENTRY STV_DEFAULT"
_Z4FWP3Piiiii:
.text._Z4FWP3Piiiii:
[----:B------:R-:W-:Y:S08]  /*0000*/  LDC R1, c[0x0][0x37c] ;  /* 0x0000df00ff017b82 */ /* 0x000ff00000000800 */
[----:B------:R-:W0:Y:S08]  /*0010*/  S2UR UR5, SR_CTAID.Y ;  /* 0x00000000000579c3 */ /* 0x000e300000002600 */
[----:B------:R-:W0:Y:S08]  /*0020*/  LDC R3, c[0x0][0x390] ;  /* 0x0000e400ff037b82 */ /* 0x000e300000000800 */
[----:B------:R-:W1:Y:S08]  /*0030*/  LDC R7, c[0x0][0x388] ;  /* 0x0000e200ff077b82 */ /* 0x000e700000000800 */
[----:B------:R-:W2:Y:S01]  /*0040*/  S2UR UR4, SR_CTAID.X ;  /* 0x00000000000479c3 */ /* 0x000ea20000002500 */
[----:B0-----:R-:W-:-:S05]  /*0050*/  VIADD R0, R3, UR5 ;  /* 0x0000000503007c36 */ /* 0x001fca0008000000 */
[----:B-1----:R-:W-:-:S04]  /*0060*/  ISETP.NE.AND P0, PT, R0, R7, PT ;  /* 0x000000070000720c */ /* 0x002fc80003f05270 */
[----:B--2---:R-:W-:-:S13]  /*0070*/  ISETP.EQ.OR P0, PT, R7, UR4, !P0 ;  /* 0x0000000407007c0c */ /* 0x004fda000c702670 */
[----:B------:R-:W-:Y:S05]  /*0080*/  @P0 EXIT ;  /* 0x000000000000094d */ /* 0x000fea0003800000 */
[----:B------:R-:W0:Y:S02]  /*0090*/  LDC R5, c[0x0][0x394] ;  /* 0x0000e500ff057b82 */ /* 0x000e240000000800 */
[----:B0-----:R-:W-:-:S04]  /*00a0*/  ISETP.GT.AND P0, PT, R0, R5, PT ;  /* 0x000000050000720c */ /* 0x001fc80003f04270 */
[----:B------:R-:W-:-:S13]  /*00b0*/  ISETP.LT.OR P0, PT, R0, R3, P0 ;  /* 0x000000030000720c */ /* 0x000fda0000701670 */
[----:B------:R-:W-:Y:S05]  /*00c0*/  @P0 EXIT ;  /* 0x000000000000094d */ /* 0x000fea0003800000 */
[----:B------:R-:W0:Y:S01]  /*00d0*/  S2R R2, SR_TID.Y ;  /* 0x0000000000027919 */ /* 0x000e220000002200 */
[----:B------:R-:W1:Y:S01]  /*00e0*/  LDC R9, c[0x0][0x38c] ;  /* 0x0000e300ff097b82 */ /* 0x000e620000000800 */
[----:B------:R-:W-:Y:S01]  /*00f0*/  USHF.L.U32 UR4, UR4, 0x6, URZ ;  /* 0x0000000604047899 */ /* 0x000fe200080006ff */
[----:B------:R-:W-:Y:S01]  /*0100*/  IMAD.SHL.U32 R3, R7, 0x40, RZ ;  /* 0x0000004007037824 */ /* 0x000fe200078e00ff */
[----:B------:R-:W0:Y:S01]  /*0110*/  S2R R5, SR_TID.X ;  /* 0x0000000000057919 */ /* 0x000e220000002100 */
[----:B------:R-:W2:Y:S04]  /*0120*/  LDCU.64 UR8, c[0x0][0x358] ;  /* 0x00006b00ff0877ac */ /* 0x000ea80008000a00 */
[----:B------:R-:W3:Y:S01]  /*0130*/  LDC.64 R20, c[0x0][0x380] ;  /* 0x0000e000ff147b82 */ /* 0x000ee20000000a00 */
[----:B-1----:R-:W-:-:S02]  /*0140*/  IMAD R0, R0, R9, RZ ;  /* 0x0000000900007224 */ /* 0x002fc400078e02ff */
[-C--:B------:R-:W-:Y:S02]  /*0150*/  IMAD R4, R3, R9.reuse, UR4 ;  /* 0x0000000403047e24 */ /* 0x080fe4000f8e0209 */
[C---:B------:R-:W-:Y:S01]  /*0160*/  IMAD R3, R0.reuse, 0x40, R3 ;  /* 0x0000004000037824 */ /* 0x040fe200078e0203 */
[----:B------:R-:W-:Y:S01]  /*0170*/  LEA R0, R0, UR4, 0x6 ;  /* 0x0000000400007c11 */ /* 0x000fe2000f8e30ff */
[----:B0-----:R-:W-:-:S04]  /*0180*/  IMAD R6, R2, R9, R5 ;  /* 0x0000000902067224 */ /* 0x001fc800078e0205 */
[--C-:B------:R-:W-:Y:S02]  /*0190*/  IMAD R7, R9, 0x20, R6.reuse ;  /* 0x0000002009077824 */ /* 0x100fe400078e0206 */
[C-C-:B------:R-:W-:Y:S02]  /*01a0*/  IMAD.IADD R15, R4.reuse, 0x1, R6.reuse ;  /* 0x00000001040f7824 */ /* 0x140fe400078e0206 */
[--C-:B------:R-:W-:Y:S02]  /*01b0*/  IMAD.IADD R9, R4, 0x1, R7.reuse ;  /* 0x0000000104097824 */ /* 0x100fe400078e0207 */
[C---:B------:R-:W-:Y:S02]  /*01c0*/  IMAD.IADD R11, R3.reuse, 0x1, R6 ;  /* 0x00000001030b7824 */ /* 0x040fe400078e0206 */
[----:B------:R-:W-:Y:S02]  /*01d0*/  IMAD.IADD R3, R3, 0x1, R7 ;  /* 0x0000000103037824 */ /* 0x000fe400078e0207 */
[----:B------:R-:W-:-:S02]  /*01e0*/  IMAD.IADD R23, R6, 0x1, R0 ;  /* 0x0000000106177824 */ /* 0x000fc400078e0200 */
[----:B------:R-:W-:Y:S02]  /*01f0*/  IMAD.IADD R13, R7, 0x1, R0 ;  /* 0x00000001070d7824 */ /* 0x000fe400078e0200 */
[----:B---3--:R-:W-:-:S04]  /*0200*/  IMAD.WIDE R6, R9, 0x4, R20 ;  /* 0x0000000409067825 */ /* 0x008fc800078e0214 */
[--C-:B------:R-:W-:Y:S01]  /*0210*/  IMAD.WIDE R14, R15, 0x4, R20.reuse ;  /* 0x000000040f0e7825 */ /* 0x100fe200078e0214 */
[----:B--2---:R-:W2:Y:S03]  /*0220*/  LDG.E R16, desc[UR8][R6.64+0x80] ;  /* 0x0000800806107981 */ /* 0x004ea6000c1e1900 */
[--C-:B------:R-:W-:Y:S01]  /*0230*/  IMAD.WIDE R8, R11, 0x4, R20.reuse ;  /* 0x000000040b087825 */ /* 0x100fe200078e0214 */
[----:B------:R-:W3:Y:S03]  /*0240*/  LDG.E R4, desc[UR8][R14.64] ;  /* 0x000000080e047981 */ /* 0x000ee6000c1e1900 */
[--C-:B------:R-:W-:Y:S01]  /*0250*/  IMAD.WIDE R10, R3, 0x4, R20.reuse ;  /* 0x00000004030a7825 */ /* 0x100fe200078e0214 */
[----:B------:R-:W4:Y:S03]  /*0260*/  LDG.E R12, desc[UR8][R14.64+0x80] ;  /* 0x000080080e0c7981 */ /* 0x000f26000c1e1900 */
[--C-:B------:R-:W-:Y:S01]  /*0270*/  IMAD.WIDE R22, R23, 0x4, R20.reuse ;  /* 0x0000000417167825 */ /* 0x100fe200078e0214 */
[----:B------:R-:W5:Y:S03]  /*0280*/  LDG.E R17, desc[UR8][R8.64] ;  /* 0x0000000808117981 */ /* 0x000f66000c1e1900 */
[----:B------:R-:W-:Y:S01]  /*0290*/  IMAD.WIDE R20, R13, 0x4, R20 ;  /* 0x000000040d147825 */ /* 0x000fe200078e0214 */
[----:B------:R-:W5:Y:S04]  /*02a0*/  LDG.E R19, desc[UR8][R8.64+0x80] ;  /* 0x0000800808137981 */ /* 0x000f68000c1e1900 */
[----:B------:R0:W5:Y:S04]  /*02b0*/  LDG.E R13, desc[UR8][R6.64] ;  /* 0x00000008060d7981 */ /* 0x000168000c1e1900 */
[----:B------:R-:W5:Y:S04]  /*02c0*/  LDG.E R25, desc[UR8][R10.64] ;  /* 0x000000080a197981 */ /* 0x000f68000c1e1900 */
[----:B------:R-:W5:Y:S04]  /*02d0*/  LDG.E R27, desc[UR8][R10.64+0x80] ;  /* 0x000080080a1b7981 */ /* 0x000f68000c1e1900 */
[----:B------:R-:W5:Y:S04]  /*02e0*/  LDG.E R29, desc[UR8][R22.64] ;  /* 0x00000008161d7981 */ /* 0x000f68000c1e1900 */
[----:B------:R-:W5:Y:S04]  /*02f0*/  LDG.E R24, desc[UR8][R22.64+0x80] ;  /* 0x0000800816187981 */ /* 0x000f68000c1e1900 */
[----:B------:R-:W5:Y:S04]  /*0300*/  LDG.E R26, desc[UR8][R20.64] ;  /* 0x00000008141a7981 */ /* 0x000f68000c1e1900 */
[----:B------:R-:W5:Y:S01]  /*0310*/  LDG.E R28, desc[UR8][R20.64+0x80] ;  /* 0x00008008141c7981 */ /* 0x000f62000c1e1900 */
[----:B------:R-:W1:Y:S01]  /*0320*/  S2UR UR6, SR_CgaCtaId ;  /* 0x00000000000679c3 */ /* 0x000e620000008800 */
[----:B------:R-:W-:-:S02]  /*0330*/  UMOV UR4, 0x400 ;  /* 0x0000040000047882 */ /* 0x000fc40000000000 */
[----:B------:R-:W-:Y:S02]  /*0340*/  UIADD3 UR5, UPT, UPT, UR4, 0x4000, URZ ;  /* 0x0000400004057890 */ /* 0x000fe4000fffe0ff */
[----:B-1----:R-:W-:Y:S02]  /*0350*/  ULEA UR7, UR6, UR4, 0x18 ;  /* 0x0000000406077291 */ /* 0x002fe4000f8ec0ff */
[----:B------:R-:W-:Y:S02]  /*0360*/  UIADD3 UR4, UPT, UPT, UR4, 0x8000, URZ ;  /* 0x0000800004047890 */ /* 0x000fe4000fffe0ff */
[----:B------:R-:W-:Y:S02]  /*0370*/  ULEA UR5, UR6, UR5, 0x18 ;  /* 0x0000000506057291 */ /* 0x000fe4000f8ec0ff */
[----:B------:R-:W-:Y:S01]  /*0380*/  ULEA UR4, UR6, UR4, 0x18 ;  /* 0x0000000406047291 */ /* 0x000fe2000f8ec0ff */
[----:B------:R-:W-:-:S05]  /*0390*/  LEA R3, R5, UR7, 0x2 ;  /* 0x0000000705037c11 */ /* 0x000fca000f8e10ff */
[C---:B0-----:R-:W-:Y:S01]  /*03a0*/  IMAD R7, R2.reuse, 0x100, R3 ;  /* 0x0000010002077824 */ /* 0x041fe200078e0203 */
[C---:B------:R-:W-:Y:S02]  /*03b0*/  LEA R0, R2.reuse, UR4, 0x8 ;  /* 0x0000000402007c11 */ /* 0x040fe4000f8e40ff */
[----:B------:R-:W-:-:S03]  /*03c0*/  LEA R2, R2, UR5, 0x8 ;  /* 0x0000000502027c11 */ /* 0x000fc6000f8e40ff */
[C---:B------:R-:W-:Y:S02]  /*03d0*/  IMAD R0, R5.reuse, 0x4, R0 ;  /* 0x0000000405007824 */ /* 0x040fe400078e0200 */
[----:B------:R-:W-:Y:S01]  /*03e0*/  IMAD R6, R5, 0x4, R2 ;  /* 0x0000000405067824 */ /* 0x000fe200078e0202 */
[----:B--2---:R-:W-:Y:S04]  /*03f0*/  STS [R7+0x2080], R16 ;  /* 0x0020801007007388 */ /* 0x004fe80000000800 */
[----:B---3--:R-:W-:Y:S04]  /*0400*/  STS [R7], R4 ;  /* 0x0000000407007388 */ /* 0x008fe80000000800 */
[----:B----4-:R-:W-:Y:S04]  /*0410*/  STS [R7+0x80], R12 ;  /* 0x0000800c07007388 */ /* 0x010fe80000000800 */
[----:B-----5:R-:W-:Y:S04]  /*0420*/  STS [R7+0x2000], R13 ;  /* 0x0020000d07007388 */ /* 0x020fe80000000800 */
[----:B------:R-:W-:Y:S04]  /*0430*/  STS [R6], R17 ;  /* 0x0000001106007388 */ /* 0x000fe80000000800 */
[----:B------:R-:W-:Y:S04]  /*0440*/  STS [R6+0x80], R19 ;  /* 0x0000801306007388 */ /* 0x000fe80000000800 */
[----:B------:R-:W-:Y:S04]  /*0450*/  STS [R6+0x2000], R25 ;  /* 0x0020001906007388 */ /* 0x000fe80000000800 */
[----:B------:R-:W-:Y:S04]  /*0460*/  STS [R6+0x2080], R27 ;  /* 0x0020801b06007388 */ /* 0x000fe80000000800 */
[----:B------:R-:W-:Y:S04]  /*0470*/  STS [R0], R29 ;  /* 0x0000001d00007388 */ /* 0x000fe80000000800 */
[----:B------:R-:W-:Y:S04]  /*0480*/  STS [R0+0x80], R24 ;  /* 0x0000801800007388 */ /* 0x000fe80000000800 */
[----:B------:R-:W-:Y:S04]  /*0490*/  STS [R0+0x2000], R26 ;  /* 0x0020001a00007388 */ /* 0x000fe80000000800 */
[----:B------:R-:W-:Y:S01]  /*04a0*/  STS [R0+0x2080], R28 ;  /* 0x0020801c00007388 */ /* 0x000fe20000000800 */
[----:B------:R-:W-:Y:S06]  /*04b0*/  BAR.SYNC.DEFER_BLOCKING 0x0 ;  /* 0x0000000000007b1d */ /* 0x000fec0000010000 */
[----:B------:R-:W-:Y:S04]  /*04c0*/  LDS R11, [R0] ;  /* 0x00000000000b7984 */ /* 0x000fe80000000800 */
[----:B------:R-:W-:Y:S04]  /*04d0*/  LDS R24, [R3] ;  /* 0x0000000003187984 */ /* 0x000fe80000000800 */
[----:B------:R-:W-:Y:S04]  /*04e0*/  LDS R27, [R0+0x2000] ;  /* 0x00200000001b7984 */ /* 0x000fe80000000800 */
[----:B------:R-:W0:Y:S04]  /*04f0*/  LDS.128 R12, [R2] ;  /* 0x00000000020c7984 */ /* 0x000e280000000c00 */
[----:B------:R-:W1:Y:S04]  /*0500*/  LDS.128 R16, [R2+0x2000] ;  /* 0x0020000002107984 */ /* 0x000e680000000c00 */
[----:B------:R-:W-:Y:S04]  /*0510*/  LDS R10, [R0+0x80] ;  /* 0x00008000000a7984 */ /* 0x000fe80000000800 */
[----:B------:R-:W2:Y:S04]  /*0520*/  LDS R9, [R3+0x80] ;  /* 0x0000800003097984 */ /* 0x000ea80000000800 */
[----:B------:R-:W3:Y:S04]  /*0530*/  LDS R7, [R0+0x2080] ;  /* 0x0020800000077984 */ /* 0x000ee80000000800 */
[----:B------:R-:W4:Y:S04]  /*0540*/  LDS R6, [R3+0x100] ;  /* 0x0001000003067984 */ /* 0x000f280000000800 */
[----:B------:R-:W5:Y:S04]  /*0550*/  LDS R4, [R3+0x180] ;  /* 0x0001800003047984 */ /* 0x000f680000000800 */
[----:B------:R-:W5:Y:S04]  /*0560*/  LDS R5, [R3+0x200] ;  /* 0x0002000003057984 */ /* 0x000f680000000800 */
[----:B------:R-:W5:Y:S04]  /*0570*/  LDS R25, [R3+0x280] ;  /* 0x0002800003197984 */ /* 0x000f680000000800 */
[----:B------:R-:W5:Y:S01]  /*0580*/  LDS R26, [R3+0x300] ;  /* 0x00030000031a7984 */ /* 0x000f620000000800 */
[----:B0-----:R-:W-:-:S03]  /*0590*/  VIADDMNMX R8, R24, R12, R11, PT ;  /* 0x0000000c18087246 */ /* 0x001fc6000380010b */
[----:B------:R-:W-:Y:S01]  /*05a0*/  LDS R28, [R3+0x3980] ;  /* 0x00398000031c7984 */ /* 0x000fe20000000800 */
[----:B-1----:R-:W-:-:S03]  /*05b0*/  VIADDMNMX R27, R24, R16, R27, PT ;  /* 0x00000010181b7246 */ /* 0x002fc6000380011b */
[----:B------:R-:W0:Y:S01]  /*05c0*/  LDS R24, [R3+0x380] ;  /* 0x0003800003187984 */ /* 0x000e220000000800 */
[C---:B--2---:R-:W-:Y:S02]  /*05d0*/  VIADDMNMX R10, R9.reuse, R12, R10, PT ;  /* 0x0000000c090a7246 */ /* 0x044fe4000380010a */
[----:B---3--:R-:W-:Y:S02]  /*05e0*/  VIADDMNMX R7, R9, R16, R7, PT ;  /* 0x0000001009077246 */ /* 0x008fe40003800107 */
[C---:B----4-:R-:W-:Y:S02]  /*05f0*/  VIADDMNMX R8, R6.reuse, R13, R8, PT ;  /* 0x0000000d06087246 */ /* 0x050fe40003800108 */
[----:B------:R-:W-:Y:S02]  /*0600*/  VIADDMNMX R16, R6, R17, R27, PT ;  /* 0x0000001106107246 */ /* 0x000fe4000380011b */
[C---:B-----5:R-:W-:Y:S02]  /*0610*/  VIADDMNMX R10, R4.reuse, R13, R10, PT ;  /* 0x0000000d040a7246 */ /* 0x060fe4000380010a */
[----:B------:R-:W-:Y:S01]  /*0620*/  VIADDMNMX R17, R4, R17, R7, PT ;  /* 0x0000001104117246 */ /* 0x000fe20003800107 */
[----:B------:R-:W-:Y:S01]  /*0630*/  LDS R13, [R3+0x400] ;  /* 0x00040000030d7984 */ /* 0x000fe20000000800 */
[----:B------:R-:W-:-:S02]  /*0640*/  VIADDMNMX R12, R5, R14, R8, PT ;  /* 0x0000000e050c7246 */ /* 0x000fc40003800108 */
[----:B------:R-:W-:Y:S02]  /*0650*/  VIADDMNMX R16, R5, R18, R16, PT ;  /* 0x0000001205107246 */ /* 0x000fe40003800110 */
[C---:B------:R-:W-:Y:S01]  /*0660*/  VIADDMNMX R14, R25.reuse, R14, R10, PT ;  /* 0x0000000e190e7246 */ /* 0x040fe2000380010a */
[----:B------:R-:W1:Y:S04]  /*0670*/  LDS.128 R4, [R2+0x10] ;  /* 0x0000100002047984 */ /* 0x000e680000000c00 */
[----:B------:R-:W2:Y:S01]  /*0680*/  LDS.128 R8, [R2+0x2010] ;  /* 0x0020100002087984 */ /* 0x000ea20000000c00 */
[----:B------:R-:W-:Y:S02]  /*0690*/  VIADDMNMX R18, R25, R18, R17, PT ;  /* 0x0000001219127246 */ /* 0x000fe40003800111 */
[C---:B------:R-:W-:Y:S01]  /*06a0*/  VIADDMNMX R12, R26.reuse, R15, R12, PT ;  /* 0x0000000f1a0c7246 */ /* 0x040fe2000380010c */
[----:B------:R-:W3:Y:S01]  /*06b0*/  LDS R17, [R3+0x480] ;  /* 0x0004800003117984 */ /* 0x000ee20000000800 */
[----:B------:R-:W-:-:S03]  /*06c0*/  VIADDMNMX R26, R26, R19, R16, PT ;  /* 0x000000131a1a7246 */ /* 0x000fc60003800110 */
[----:B------:R-:W-:Y:S01]  /*06d0*/  LDS R25, [R3+0x680] ;  /* 0x0006800003197984 */ /* 0x000fe20000000800 */
[C---:B0-----:R-:W-:Y:S02]  /*06e0*/  VIADDMNMX R15, R24.reuse, R15, R14, PT ;  /* 0x0000000f180f7246 */ /* 0x041fe4000380010e */
[----:B------:R-:W-:Y:S01]  /*06f0*/  VIADDMNMX R16, R24, R19, R18, PT ;  /* 0x0000001318107246 */ /* 0x000fe20003800112 */
[----:B------:R-:W0:Y:S04]  /*0700*/  LDS R14, [R3+0x500] ;  /* 0x00050000030e7984 */ /* 0x000e280000000800 */
[----:B------:R-:W4:Y:S04]  /*0710*/  LDS R18, [R3+0x580] ;  /* 0x0005800003127984 */ /* 0x000f280000000800 */
[----:B------:R-:W5:Y:S04]  /*0720*/  LDS R19, [R3+0x600] ;  /* 0x0006000003137984 */ /* 0x000f680000000800 */
[----:B------:R-:W5:Y:S01]  /*0730*/  LDS R24, [R3+0x700] ;  /* 0x0007000003187984 */ /* 0x000f620000000800 */
[----:B-1----:R-:W-:-:S02]  /*0740*/  VIADDMNMX R12, R13, R4, R12, PT ;  /* 0x000000040d0c7246 */ /* 0x002fc4000380010c */
[----:B--2---:R-:W-:Y:S02]  /*0750*/  VIADDMNMX R13, R13, R8, R26, PT ;  /* 0x000000080d0d7246 */ /* 0x004fe4000380011a */
[----:B------:R-:W1:Y:S01]  /*0760*/  LDS R26, [R3+0x780] ;  /* 0x00078000031a7984 */ /* 0x000e620000000800 */
[C---:B---3--:R-:W-:Y:S02]  /*0770*/  VIADDMNMX R15, R17.reuse, R4, R15, PT ;  /* 0x00000004110f7246 */ /* 0x048fe4000380010f */
[----:B------:R-:W-:Y:S02]  /*0780*/  VIADDMNMX R16, R17, R8, R16, PT ;  /* 0x0000000811107246 */ /* 0x000fe40003800110 */
[C---:B0-----:R-:W-:Y:S02]  /*0790*/  VIADDMNMX R4, R14.reuse, R5, R12, PT ;  /* 0x000000050e047246 */ /* 0x041fe4000380010c */
[----:B------:R-:W-:Y:S02]  /*07a0*/  VIADDMNMX R8, R14, R9, R13, PT ;  /* 0x000000090e087246 */ /* 0x000fe4000380010d */
[----:B----4-:R-:W-:-:S02]  /*07b0*/  VIADDMNMX R15, R18, R5, R15, PT ;  /* 0x00000005120f7246 */ /* 0x010fc4000380010f */
[----:B------:R-:W-:Y:S01]  /*07c0*/  VIADDMNMX R9, R18, R9, R16, PT ;  /* 0x0000000912097246 */ /* 0x000fe20003800110 */
[----:B------:R-:W-:Y:S01]  /*07d0*/  LDS R5, [R3+0x800] ;  /* 0x0008000003057984 */ /* 0x000fe20000000800 */
[-C--:B-----5:R-:W-:Y:S02]  /*07e0*/  VIADDMNMX R4, R19, R6.reuse, R4, PT ;  /* 0x0000000613047246 */ /* 0x0a0fe40003800104 */
[----:B------:R-:W-:Y:S02]  /*07f0*/  VIADDMNMX R6, R25, R6, R15, PT ;  /* 0x0000000619067246 */ /* 0x000fe4000380010f */
[-C--:B------:R-:W-:Y:S01]  /*0800*/  VIADDMNMX R8, R19, R10.reuse, R8, PT ;  /* 0x0000000a13087246 */ /* 0x080fe20003800108 */
[----:B------:R-:W0:Y:S01]  /*0810*/  LDS.128 R12, [R2+0x20] ;  /* 0x00002000020c7984 */ /* 0x000e220000000c00 */
[----:B------:R-:W-:-:S03]  /*0820*/  VIADDMNMX R10, R25, R10, R9, PT ;  /* 0x0000000a190a7246 */ /* 0x000fc60003800109 */
[----:B------:R-:W2:Y:S01]  /*0830*/  LDS.128 R16, [R2+0x2020] ;  /* 0x0020200002107984 */ /* 0x000ea20000000c00 */
[----:B------:R-:W-:-:S03]  /*0840*/  VIADDMNMX R4, R24, R7, R4, PT ;  /* 0x0000000718047246 */ /* 0x000fc60003800104 */
[----:B------:R-:W3:Y:S01]  /*0850*/  LDS R9, [R3+0x880] ;  /* 0x0008800003097984 */ /* 0x000ee20000000800 */
[----:B------:R-:W-:-:S03]  /*0860*/  VIADDMNMX R24, R24, R11, R8, PT ;  /* 0x0000000b18187246 */ /* 0x000fc60003800108 */
[----:B------:R-:W-:Y:S01]  /*0870*/  LDS R25, [R3+0xa80] ;  /* 0x000a800003197984 */ /* 0x000fe20000000800 */
[C---:B-1----:R-:W-:Y:S02]  /*0880*/  VIADDMNMX R7, R26.reuse, R7, R6, PT ;  /* 0x000000071a077246 */ /* 0x042fe40003800106 */
[----:B------:R-:W-:Y:S01]  /*0890*/  VIADDMNMX R8, R26, R11, R10, PT ;  /* 0x0000000b1a087246 */ /* 0x000fe2000380010a */
[----:B------:R-:W1:Y:S04]  /*08a0*/  LDS R6, [R3+0x900] ;  /* 0x0009000003067984 */ /* 0x000e680000000800 */
[----:B------:R-:W4:Y:S04]  /*08b0*/  LDS R10, [R3+0x980] ;  /* 0x00098000030a7984 */ /* 0x000f280000000800 */
[----:B------:R-:W5:Y:S04]  /*08c0*/  LDS R11, [R3+0xa00] ;  /* 0x000a0000030b7984 */ /* 0x000f680000000800 */
[----:B------:R-:W-:Y:S01]  /*08d0*/  LDS R26, [R3+0xb80] ;  /* 0x000b8000031a7984 */ /* 0x000fe20000000800 */
[----:B0-----:R-:W-:-:S02]  /*08e0*/  VIADDMNMX R4, R5, R12, R4, PT ;  /* 0x0000000c05047246 */ /* 0x001fc40003800104 */
[----:B--2---:R-:W-:Y:S02]  /*08f0*/  VIADDMNMX R5, R5, R16, R24, PT ;  /* 0x0000001005057246 */ /* 0x004fe40003800118 */
[----:B------:R-:W0:Y:S01]  /*0900*/  LDS R24, [R3+0xb00] ;  /* 0x000b000003187984 */ /* 0x000e220000000800 */
[C---:B---3--:R-:W-:Y:S02]  /*0910*/  VIADDMNMX R7, R9.reuse, R12, R7, PT ;  /* 0x0000000c09077246 */ /* 0x048fe40003800107 */
[----:B------:R-:W-:Y:S02]  /*0920*/  VIADDMNMX R8, R9, R16, R8, PT ;  /* 0x0000001009087246 */ /* 0x000fe40003800108 */
[C---:B-1----:R-:W-:Y:S02]  /*0930*/  VIADDMNMX R4, R6.reuse, R13, R4, PT ;  /* 0x0000000d06047246 */ /* 0x042fe40003800104 */
[----:B------:R-:W-:Y:S02]  /*0940*/  VIADDMNMX R5, R6, R17, R5, PT ;  /* 0x0000001106057246 */ /* 0x000fe40003800105 */
[----:B----4-:R-:W-:-:S02]  /*0950*/  VIADDMNMX R7, R10, R13, R7, PT ;  /* 0x0000000d0a077246 */ /* 0x010fc40003800107 */
[----:B------:R-:W-:Y:S01]  /*0960*/  VIADDMNMX R17, R10, R17, R8, PT ;  /* 0x000000110a117246 */ /* 0x000fe20003800108 */
[----:B------:R-:W-:Y:S01]  /*0970*/  LDS R13, [R3+0xc00] ;  /* 0x000c0000030d7984 */ /* 0x000fe20000000800 */
[C---:B-----5:R-:W-:Y:S02]  /*0980*/  VIADDMNMX R12, R11.reuse, R14, R4, PT ;  /* 0x0000000e0b0c7246 */ /* 0x060fe40003800104 */
[----:B------:R-:W-:Y:S02]  /*0990*/  VIADDMNMX R16, R11, R18, R5, PT ;  /* 0x000000120b107246 */ /* 0x000fe40003800105 */
[C---:B------:R-:W-:Y:S01]  /*09a0*/  VIADDMNMX R14, R25.reuse, R14, R7, PT ;  /* 0x0000000e190e7246 */ /* 0x040fe20003800107 */
[----:B------:R-:W-:Y:S04]  /*09b0*/  LDS.128 R8, [R2+0x2030] ;  /* 0x0020300002087984 */ /* 0x000fe80000000c00 */
[----:B------:R-:W1:Y:S01]  /*09c0*/  LDS.128 R4, [R2+0x30] ;  /* 0x0000300002047984 */ /* 0x000e620000000c00 */
[----:B------:R-:W-:-:S03]  /*09d0*/  VIADDMNMX R18, R25, R18, R17, PT ;  /* 0x0000001219127246 */ /* 0x000fc60003800111 */
[----:B------:R-:W2:Y:S04]  /*09e0*/  LDS R17, [R3+0xc80] ;  /* 0x000c800003117984 */ /* 0x000ea80000000800 */
[----:B------:R-:W-:Y:S01]  /*09f0*/  LDS R25, [R3+0xe80] ;  /* 0x000e800003197984 */ /* 0x000fe20000000800 */
[C---:B0-----:R-:W-:Y:S02]  /*0a00*/  VIADDMNMX R12, R24.reuse, R15, R12, PT ;  /* 0x0000000f180c7246 */ /* 0x041fe4000380010c */
[----:B------:R-:W-:Y:S02]  /*0a10*/  VIADDMNMX R24, R24, R19, R16, PT ;  /* 0x0000001318187246 */ /* 0x000fe40003800110 */
[C---:B------:R-:W-:Y:S02]  /*0a20*/  VIADDMNMX R15, R26.reuse, R15, R14, PT ;  /* 0x0000000f1a0f7246 */ /* 0x040fe4000380010e */
[----:B------:R-:W-:Y:S01]  /*0a30*/  VIADDMNMX R16, R26, R19, R18, PT ;  /* 0x000000131a107246 */ /* 0x000fe20003800112 */
[----:B------:R-:W0:Y:S04]  /*0a40*/  LDS R14, [R3+0xd00] ;  /* 0x000d0000030e7984 */ /* 0x000e280000000800 */
[----:B------:R-:W3:Y:S04]  /*0a50*/  LDS R18, [R3+0xd80] ;  /* 0x000d800003127984 */ /* 0x000ee80000000800 */
[----:B------:R-:W4:Y:S04]  /*0a60*/  LDS R19, [R3+0xe00] ;  /* 0x000e000003137984 */ /* 0x000f280000000800 */
[----:B------:R-:W5:Y:S01]  /*0a70*/  LDS R26, [R3+0xf00] ;  /* 0x000f0000031a7984 */ /* 0x000f620000000800 */
[----:B-1----:R-:W-:-:S02]  /*0a80*/  VIADDMNMX R12, R13, R4, R12, PT ;  /* 0x000000040d0c7246 */ /* 0x002fc4000380010c */
[----:B------:R-:W-:Y:S02]  /*0a90*/  VIADDMNMX R13, R13, R8, R24, PT ;  /* 0x000000080d0d7246 */ /* 0x000fe40003800118 */
[----:B------:R-:W1:Y:S01]  /*0aa0*/  LDS R24, [R3+0xf80] ;  /* 0x000f800003187984 */ /* 0x000e620000000800 */
[C---:B--2---:R-:W-:Y:S02]  /*0ab0*/  VIADDMNMX R15, R17.reuse, R4, R15, PT ;  /* 0x00000004110f7246 */ /* 0x044fe4000380010f */
[----:B------:R-:W-:Y:S02]  /*0ac0*/  VIADDMNMX R16, R17, R8, R16, PT ;  /* 0x0000000811107246 */ /* 0x000fe40003800110 */
[C---:B0-----:R-:W-:Y:S02]  /*0ad0*/  VIADDMNMX R4, R14.reuse, R5, R12, PT ;  /* 0x000000050e047246 */ /* 0x041fe4000380010c */
[----:B------:R-:W-:Y:S02]  /*0ae0*/  VIADDMNMX R8, R14, R9, R13, PT ;  /* 0x000000090e087246 */ /* 0x000fe4000380010d */
[----:B---3--:R-:W-:-:S02]  /*0af0*/  VIADDMNMX R15, R18, R5, R15, PT ;  /* 0x00000005120f7246 */ /* 0x008fc4000380010f */
[----:B------:R-:W-:Y:S01]  /*0b00*/  VIADDMNMX R9, R18, R9, R16, PT ;  /* 0x0000000912097246 */ /* 0x000fe20003800110 */
[----:B------:R-:W-:Y:S01]  /*0b10*/  LDS R5, [R3+0x1000] ;  /* 0x0010000003057984 */ /* 0x000fe20000000800 */
[-C--:B----4-:R-:W-:Y:S02]  /*0b20*/  VIADDMNMX R4, R19, R6.reuse, R4, PT ;  /* 0x0000000613047246 */ /* 0x090fe40003800104 */
[----:B------:R-:W-:Y:S02]  /*0b30*/  VIADDMNMX R6, R25, R6, R15, PT ;  /* 0x0000000619067246 */ /* 0x000fe4000380010f */
[-C--:B------:R-:W-:Y:S01]  /*0b40*/  VIADDMNMX R8, R19, R10.reuse, R8, PT ;  /* 0x0000000a13087246 */ /* 0x080fe20003800108 */
[----:B------:R-:W0:Y:S01]  /*0b50*/  LDS.128 R12, [R2+0x40] ;  /* 0x00004000020c7984 */ /* 0x000e220000000c00 */
[----:B------:R-:W-:-:S03]  /*0b60*/  VIADDMNMX R10, R25, R10, R9, PT ;  /* 0x0000000a190a7246 */ /* 0x000fc60003800109 */
[----:B------:R-:W2:Y:S01]  /*0b70*/  LDS.128 R16, [R2+0x2040] ;  /* 0x0020400002107984 */ /* 0x000ea20000000c00 */
[----:B-----5:R-:W-:-:S03]  /*0b80*/  VIADDMNMX R4, R26, R7, R4, PT ;  /* 0x000000071a047246 */ /* 0x020fc60003800104 */
        /* <DEDUP_REMOVED lines=8> */
[----:B------:R-:W5:Y:S01]  /*0c10*/  LDS R24, [R3+0x1300] ;  /* 0x0013000003187984 */ /* 0x000f620000000800 */
        /* <DEDUP_REMOVED lines=15> */
[----:B------:R-:W-:-:S02]  /*0d10*/  VIADDMNMX R18, R25, R18, R17, PT ;  /* 0x0000001219127246 */ /* 0x000fc40003800111 */
[C---:B------:R-:W-:Y:S01]  /*0d20*/  VIADDMNMX R12, R24.reuse, R15, R12, PT ;  /* 0x0000000f180c7246 */ /* 0x040fe2000380010c */
[----:B------:R-:W2:Y:S01]  /*0d30*/  LDS R17, [R3+0x1480] ;  /* 0x0014800003117984 */ /* 0x000ea20000000800 */
[----:B------:R-:W-:-:S03]  /*0d40*/  VIADDMNMX R24, R24, R19, R16, PT ;  /* 0x0000001318187246 */ /* 0x000fc60003800110 */
[----:B------:R-:W-:Y:S01]  /*0d50*/  LDS R25, [R3+0x1680] ;  /* 0x0016800003197984 */ /* 0x000fe20000000800 */
[C---:B0-----:R-:W-:Y:S02]  /*0d60*/  VIADDMNMX R15, R26.reuse, R15, R14, PT ;  /* 0x0000000f1a0f7246 */ /* 0x041fe4000380010e */
[----:B------:R-:W-:Y:S01]  /*0d70*/  VIADDMNMX R16, R26, R19, R18, PT ;  /* 0x000000131a107246 */ /* 0x000fe20003800112 */
[----:B------:R-:W0:Y:S04]  /*0d80*/  LDS R14, [R3+0x1500] ;  /* 0x00150000030e7984 */ /* 0x000e280000000800 */
[----:B------:R-:W3:Y:S04]  /*0d90*/  LDS R18, [R3+0x1580] ;  /* 0x0015800003127984 */ /* 0x000ee80000000800 */
[----:B------:R-:W4:Y:S04]  /*0da0*/  LDS R19, [R3+0x1600] ;  /* 0x0016000003137984 */ /* 0x000f280000000800 */
[----:B------:R-:W-:Y:S01]  /*0db0*/  LDS R26, [R3+0x1780] ;  /* 0x00178000031a7984 */ /* 0x000fe20000000800 */
        /* <DEDUP_REMOVED lines=15> */
[----:B------:R-:W2:Y:S04]  /*0eb0*/  LDS.128 R16, [R2+0x2060] ;  /* 0x0020600002107984 */ /* 0x000ea80000000c00 */
[----:B------:R-:W3:Y:S04]  /*0ec0*/  LDS R9, [R3+0x1880] ;  /* 0x0018800003097984 */ /* 0x000ee80000000800 */
[----:B------:R-:W-:Y:S01]  /*0ed0*/  LDS R25, [R3+0x1a80] ;  /* 0x001a800003197984 */ /* 0x000fe20000000800 */
[C---:B-1----:R-:W-:Y:S02]  /*0ee0*/  VIADDMNMX R4, R24.reuse, R7, R4, PT ;  /* 0x0000000718047246 */ /* 0x042fe40003800104 */
[----:B------:R-:W-:-:S02]  /*0ef0*/  VIADDMNMX R24, R24, R11, R8, PT ;  /* 0x0000000b18187246 */ /* 0x000fc40003800108 */
[C---:B------:R-:W-:Y:S02]  /*0f00*/  VIADDMNMX R7, R26.reuse, R7, R6, PT ;  /* 0x000000071a077246 */ /* 0x040fe40003800106 */
        /* <DEDUP_REMOVED lines=23> */
[----:B------:R-:W-:Y:S02]  /*1080*/  VIADDMNMX R26, R26, R19, R16, PT ;  /* 0x000000131a1a7246 */ /* 0x000fe40003800110 */
[C---:B0-----:R-:W-:Y:S01]  /*1090*/  VIADDMNMX R15, R24.reuse, R15, R14, PT ;  /* 0x0000000f180f7246 */ /* 0x041fe2000380010e */
[----:B------:R-:W-:Y:S01]  /*10a0*/  LDS R25, [R3+0x1e80] ;  /* 0x001e800003197984 */ /* 0x000fe20000000800 */
[----:B------:R-:W-:-:S03]  /*10b0*/  VIADDMNMX R16, R24, R19, R18, PT ;  /* 0x0000001318107246 */ /* 0x000fc60003800112 */
        /* <DEDUP_REMOVED lines=46> */
[----:B------:R-:W2:Y:S01]  /*13a0*/  LDS R17, [R3+0x2480] ;  /* 0x0024800003117984 */ /* 0x000ea20000000800 */
[----:B0-----:R-:W-:-:S03]  /*13b0*/  VIADDMNMX R12, R24, R15, R12, PT ;  /* 0x0000000f180c7246 */ /* 0x001fc6000380010c */
[----:B------:R-:W-:Y:S01]  /*13c0*/  LDS R25, [R3+0x2680] ;  /* 0x0026800003197984 */ /* 0x000fe20000000800 */
        /* <DEDUP_REMOVED lines=117> */
[-C--:B------:R-:W-:Y:S02]  /*1b20*/  VIADDMNMX R4, R14, R5.reuse, R12, PT ;  /* 0x000000050e047246 */ /* 0x080fe4000380010c */
[----:B---3--:R-:W-:-:S02]  /*1b30*/  VIADDMNMX R15, R18, R5, R15, PT ;  /* 0x00000005120f7246 */ /* 0x008fc4000380010f */
[----:B------:R-:W-:Y:S01]  /*1b40*/  VIADDMNMX R9, R18, R9, R16, PT ;  /* 0x0000000912097246 */ /* 0x000fe20003800110 */
[----:B------:R-:W-:Y:S01]  /*1b50*/  LDS R5, [R3+0x3800] ;  /* 0x0038000003057984 */ /* 0x000fe20000000800 */
[C---:B----4-:R-:W-:Y:S02]  /*1b60*/  VIADDMNMX R8, R19.reuse, R10, R8, PT ;  /* 0x0000000a13087246 */ /* 0x050fe40003800108 */
[-C--:B------:R-:W-:Y:S02]  /*1b70*/  VIADDMNMX R4, R19, R6.reuse, R4, PT ;  /* 0x0000000613047246 */ /* 0x080fe40003800104 */
[C---:B------:R-:W-:Y:S01]  /*1b80*/  VIADDMNMX R27, R25.reuse, R6, R15, PT ;  /* 0x00000006191b7246 */ /* 0x040fe2000380010f */
[----:B------:R-:W0:Y:S01]  /*1b90*/  LDS.128 R16, [R2+0x20e0] ;  /* 0x0020e00002107984 */ /* 0x000e220000000c00 */
[----:B------:R-:W-:-:S03]  /*1ba0*/  VIADDMNMX R10, R25, R10, R9, PT ;  /* 0x0000000a190a7246 */ /* 0x000fc60003800109 */
[----:B------:R-:W2:Y:S01]  /*1bb0*/  LDS.128 R12, [R2+0xe0] ;  /* 0x0000e000020c7984 */ /* 0x000ea20000000c00 */
[----:B-----5:R-:W-:-:S03]  /*1bc0*/  VIADDMNMX R6, R24, R11, R8, PT ;  /* 0x0000000b18067246 */ /* 0x020fc60003800108 */
[----:B------:R-:W3:Y:S04]  /*1bd0*/  LDS R9, [R3+0x3880] ;  /* 0x0038800003097984 */ /* 0x000ee80000000800 */
[----:B------:R-:W4:Y:S04]  /*1be0*/  LDS R8, [R3+0x3900] ;  /* 0x0039000003087984 */ /* 0x000f280000000800 */
[----:B------:R-:W5:Y:S01]  /*1bf0*/  LDS R25, [R3+0x3a00] ;  /* 0x003a000003197984 */ /* 0x000f620000000800 */
[----:B-1----:R-:W-:-:S03]  /*1c00*/  VIADDMNMX R10, R26, R11, R10, PT ;  /* 0x0000000b1a0a7246 */ /* 0x002fc6000380010a */
[----:B------:R-:W1:Y:S01]  /*1c10*/  LDS R11, [R3+0x3a80] ;  /* 0x003a8000030b7984 */ /* 0x000e620000000800 */
[-C--:B------:R-:W-:Y:S02]  /*1c20*/  VIADDMNMX R4, R24, R7.reuse, R4, PT ;  /* 0x0000000718047246 */ /* 0x080fe40003800104 */
[----:B------:R-:W-:Y:S01]  /*1c30*/  VIADDMNMX R7, R26, R7, R27, PT ;  /* 0x000000071a077246 */ /* 0x000fe2000380011b */
[----:B------:R-:W1:Y:S04]  /*1c40*/  LDS R24, [R3+0x3b00] ;  /* 0x003b000003187984 */ /* 0x000e680000000800 */
[----:B------:R-:W1:Y:S01]  /*1c50*/  LDS R26, [R3+0x3b80] ;  /* 0x003b8000031a7984 */ /* 0x000e620000000800 */
[C---:B0-----:R-:W-:Y:S02]  /*1c60*/  VIADDMNMX R6, R5.reuse, R16, R6, PT ;  /* 0x0000001005067246 */ /* 0x041fe40003800106 */
[----:B--2---:R-:W-:-:S02]  /*1c70*/  VIADDMNMX R4, R5, R12, R4, PT ;  /* 0x0000000c05047246 */ /* 0x004fc40003800104 */
[C---:B---3--:R-:W-:Y:S02]  /*1c80*/  VIADDMNMX R7, R9.reuse, R12, R7, PT ;  /* 0x0000000c09077246 */ /* 0x048fe40003800107 */
[----:B------:R-:W-:Y:S02]  /*1c90*/  VIADDMNMX R10, R9, R16, R10, PT ;  /* 0x00000010090a7246 */ /* 0x000fe4000380010a */
[C---:B----4-:R-:W-:Y:S01]  /*1ca0*/  VIADDMNMX R4, R8.reuse, R13, R4, PT ;  /* 0x0000000d08047246 */ /* 0x050fe20003800104 */
[----:B------:R-:W-:Y:S01]  /*1cb0*/  LDS R16, [R3+0x3d80] ;  /* 0x003d800003107984 */ /* 0x000fe20000000800 */
[----:B------:R-:W-:Y:S02]  /*1cc0*/  VIADDMNMX R6, R8, R17, R6, PT ;  /* 0x0000001108067246 */ /* 0x000fe40003800106 */
[C---:B------:R-:W-:Y:S02]  /*1cd0*/  VIADDMNMX R7, R28.reuse, R13, R7, PT ;  /* 0x0000000d1c077246 */ /* 0x040fe40003800107 */
[----:B------:R-:W-:Y:S01]  /*1ce0*/  VIADDMNMX R10, R28, R17, R10, PT ;  /* 0x000000111c0a7246 */ /* 0x000fe2000380010a */
[----:B------:R-:W-:Y:S01]  /*1cf0*/  LDS R13, [R3+0x3c80] ;  /* 0x003c8000030d7984 */ /* 0x000fe20000000800 */
[----:B-----5:R-:W-:-:S02]  /*1d00*/  VIADDMNMX R12, R25, R14, R4, PT ;  /* 0x0000000e190c7246 */ /* 0x020fc40003800104 */
[----:B------:R-:W-:Y:S01]  /*1d10*/  VIADDMNMX R25, R25, R18, R6, PT ;  /* 0x0000001219197246 */ /* 0x000fe20003800106 */
[----:B------:R-:W-:Y:S01]  /*1d20*/  LDS R17, [R3+0x3c00] ;  /* 0x003c000003117984 */ /* 0x000fe20000000800 */
[C---:B-1----:R-:W-:Y:S02]  /*1d30*/  VIADDMNMX R14, R11.reuse, R14, R7, PT ;  /* 0x0000000e0b0e7246 */ /* 0x042fe40003800107 */
[----:B------:R-:W-:Y:S01]  /*1d40*/  VIADDMNMX R27, R11, R18, R10, PT ;  /* 0x000000120b1b7246 */ /* 0x000fe2000380010a */
[----:B------:R-:W0:Y:S04]  /*1d50*/  LDS.128 R4, [R2+0xf0] ;  /* 0x0000f00002047984 */ /* 0x000e280000000c00 */
[----:B------:R-:W1:Y:S01]  /*1d60*/  LDS.128 R8, [R2+0x20f0] ;  /* 0x0020f00002087984 */ /* 0x000e620000000c00 */
[----:B------:R-:W-:-:S03]  /*1d70*/  VIADDMNMX R12, R24, R15, R12, PT ;  /* 0x0000000f180c7246 */ /* 0x000fc6000380010c */
[----:B------:R-:W2:Y:S01]  /*1d80*/  LDS R18, [R3+0x3d00] ;  /* 0x003d000003127984 */ /* 0x000ea20000000800 */
[----:B------:R-:W-:Y:S02]  /*1d90*/  VIADDMNMX R28, R26, R15, R14, PT ;  /* 0x0000000f1a1c7246 */ /* 0x000fe4000380010e */
[-C--:B------:R-:W-:Y:S01]  /*1da0*/  VIADDMNMX R25, R24, R19.reuse, R25, PT ;  /* 0x0000001318197246 */ /* 0x080fe20003800119 */
[----:B------:R-:W3:Y:S01]  /*1db0*/  LDS R15, [R3+0x3e80] ;  /* 0x003e8000030f7984 */ /* 0x000ee20000000800 */
[----:B------:R-:W-:-:S03]  /*1dc0*/  VIADDMNMX R27, R26, R19, R27, PT ;  /* 0x000000131a1b7246 */ /* 0x000fc6000380011b */
[----:B------:R-:W4:Y:S04]  /*1dd0*/  LDS R19, [R3+0x3e00] ;  /* 0x003e000003137984 */ /* 0x000f280000000800 */
[----:B------:R-:W5:Y:S04]  /*1de0*/  LDS R14, [R3+0x3f80] ;  /* 0x003f8000030e7984 */ /* 0x000f680000000800 */
[----:B------:R5:W5:Y:S01]  /*1df0*/  LDS R24, [R3+0x3f00] ;  /* 0x003f000003187984 */ /* 0x000b620000000800 */
[-C--:B0-----:R-:W-:Y:S02]  /*1e00*/  VIADDMNMX R28, R13, R4.reuse, R28, PT ;  /* 0x000000040d1c7246 */ /* 0x081fe4000380011c */
[----:B------:R-:W-:-:S02]  /*1e10*/  VIADDMNMX R12, R17, R4, R12, PT ;  /* 0x00000004110c7246 */ /* 0x000fc4000380010c */
[-C--:B-1----:R-:W-:Y:S02]  /*1e20*/  VIADDMNMX R25, R17, R8.reuse, R25, PT ;  /* 0x0000000811197246 */ /* 0x082fe40003800119 */
[----:B------:R-:W-:Y:S02]  /*1e30*/  VIADDMNMX R27, R13, R8, R27, PT ;  /* 0x000000080d1b7246 */ /* 0x000fe4000380011b */
[-C--:B------:R-:W-:Y:S02]  /*1e40*/  VIADDMNMX R28, R16, R5.reuse, R28, PT ;  /* 0x00000005101c7246 */ /* 0x080fe4000380011c */
[C---:B--2---:R-:W-:Y:S02]  /*1e50*/  VIADDMNMX R12, R18.reuse, R5, R12, PT ;  /* 0x00000005120c7246 */ /* 0x044fe4000380010c */
[-C--:B------:R-:W-:Y:S02]  /*1e60*/  VIADDMNMX R25, R18, R9.reuse, R25, PT ;  /* 0x0000000912197246 */ /* 0x080fe40003800119 */
[----:B------:R-:W-:-:S02]  /*1e70*/  VIADDMNMX R27, R16, R9, R27, PT ;  /* 0x00000009101b7246 */ /* 0x000fc4000380011b */
[-C--:B---3--:R-:W-:Y:S02]  /*1e80*/  VIADDMNMX R28, R15, R6.reuse, R28, PT ;  /* 0x000000060f1c7246 */ /* 0x088fe4000380011c */
[C---:B----4-:R-:W-:Y:S02]  /*1e90*/  VIADDMNMX R12, R19.reuse, R6, R12, PT ;  /* 0x00000006130c7246 */ /* 0x050fe4000380010c */
[-C--:B------:R-:W-:Y:S02]  /*1ea0*/  VIADDMNMX R25, R19, R10.reuse, R25, PT ;  /* 0x0000000a13197246 */ /* 0x080fe40003800119 */
[----:B------:R-:W-:Y:S02]  /*1eb0*/  VIADDMNMX R27, R15, R10, R27, PT ;  /* 0x0000000a0f1b7246 */ /* 0x000fe4000380011b */
[-C--:B-----5:R-:W-:Y:S02]  /*1ec0*/  VIADDMNMX R3, R14, R7.reuse, R28, PT ;  /* 0x000000070e037246 */ /* 0x0a0fe4000380011c */
[----:B------:R-:W-:-:S02]  /*1ed0*/  VIADDMNMX R7, R24, R7, R12, PT ;  /* 0x0000000718077246 */ /* 0x000fc4000380010c */
[-C--:B------:R-:W-:Y:S02]  /*1ee0*/  VIADDMNMX R27, R14, R11.reuse, R27, PT ;  /* 0x0000000b0e1b7246 */ /* 0x080fe4000380011b */
[----:B------:R-:W-:Y:S01]  /*1ef0*/  VIADDMNMX R25, R24, R11, R25, PT ;  /* 0x0000000b18197246 */ /* 0x000fe20003800119 */
[----:B------:R-:W-:Y:S04]  /*1f00*/  STG.E desc[UR8][R22.64+0x80], R3 ;  /* 0x0000800316007986 */ /* 0x000fe8000c101908 */
[----:B------:R-:W-:Y:S04]  /*1f10*/  STG.E desc[UR8][R22.64], R7 ;  /* 0x0000000716007986 */ /* 0x000fe8000c101908 */
[----:B------:R-:W-:Y:S04]  /*1f20*/  STS [R0], R7 ;  /* 0x0000000700007388 */ /* 0x000fe80000000800 */
[----:B------:R-:W-:Y:S04]  /*1f30*/  STS [R0+0x80], R3 ;  /* 0x0000800300007388 */ /* 0x000fe80000000800 */
[----:B------:R-:W-:Y:S04]  /*1f40*/  STS [R0+0x2000], R25 ;  /* 0x0020001900007388 */ /* 0x000fe80000000800 */
[----:B------:R-:W-:Y:S04]  /*1f50*/  STS [R0+0x2080], R27 ;  /* 0x0020801b00007388 */ /* 0x000fe80000000800 */
[----:B------:R-:W-:Y:S04]  /*1f60*/  STG.E desc[UR8][R20.64], R25 ;  /* 0x0000001914007986 */ /* 0x000fe8000c101908 */
[----:B------:R-:W-:Y:S01]  /*1f70*/  STG.E desc[UR8][R20.64+0x80], R27 ;  /* 0x0000801b14007986 */ /* 0x000fe2000c101908 */
[----:B------:R-:W-:Y:S05]  /*1f80*/  EXIT ;  /* 0x000000000000794d */ /* 0x000fea0003800000 */
.L_x_0:
[----:B------:R-:W-:-:S00]  /*1f90*/  BRA `(.L_x_0) ;  /* 0xfffffffc00fc7947 */ /* 0x000fc0000383ffff */
[----:B------:R-:W-:-:S00]  /*1fa0*/  NOP ;  /* 0x0000000000007918 */ /* 0x000fc00000000000 */
        /* <DEDUP_REMOVED lines=13> */
.L_x_3:


//--------------------- .text._Z4FWP2Piii         --------------------------
	.section	.text._Z4FWP2Piii,"ax",@progbits
	.align	128
        .global         _Z4FWP2Piii
        .type           _Z4FWP2Piii,@function
        .size           _Z4FWP2Piii,(.L_x_4 - _Z4FWP2Piii)
        .other          _Z4FWP2Piii,@"STO_CUDA_ENTRY STV_DEFAULT"
_Z4FWP2Piii:
.text._Z4FWP2Piii:
[----:B------:R-:W-:Y:S01]  /*0000*/  LDC R1, c[0x0][0x37c] ;  /* 0x0000df00ff017b82 */ /* 0x000fe20000000800 */
[----:B------:R-:W0:Y:S07]  /*0010*/  S2R R10, SR_TID.Y ;  /* 0x00000000000a7919 */ /* 0x000e2e0000002200 */
[----:B------:R-:W1:Y:S01]  /*0020*/  LDC.64 R2, c[0x0][0x388] ;  /* 0x0000e200ff027b82 */ /* 0x000e620000000a00 */
[----:B------:R-:W2:Y:S01]  /*0030*/  LDCU.64 UR8, c[0x0][0x358] ;  /* 0x00006b00ff0877ac */ /* 0x000ea20008000a00 */
[----:B------:R-:W0:Y:S06]  /*0040*/  S2R R0, SR_TID.X ;  /* 0x0000000000007919 */ /* 0x000e2c0000002100 */
[----:B------:R-:W3:Y:S01]  /*0050*/  LDC.64 R8, c[0x0][0x380] ;  /* 0x0000e000ff087b82 */ /* 0x000ee20000000a00 */
[----:B-1----:R-:W-:-:S04]  /*0060*/  IMAD.SHL.U32 R12, R2, 0x40, RZ ;  /* 0x00000040020c7824 */ /* 0x002fc800078e00ff */
[-C--:B------:R-:W-:Y:S02]  /*0070*/  IMAD R4, R12, R3.reuse, R12 ;  /* 0x000000030c047224 */ /* 0x080fe400078e020c */
[----:B0-----:R-:W-:-:S04]  /*0080*/  IMAD R13, R10, R3, R0 ;  /* 0x000000030a0d7224 */ /* 0x001fc800078e0200 */
[--C-:B------:R-:W-:Y:S02]  /*0090*/  IMAD R15, R3, 0x20, R13.reuse ;  /* 0x00000020030f7824 */ /* 0x100fe400078e020d */
[C---:B------:R-:W-:Y:S02]  /*00a0*/  IMAD.IADD R5, R4.reuse, 0x1, R13 ;  /* 0x0000000104057824 */ /* 0x040fe400078e020d */
[----:B------:R-:W-:Y:S02]  /*00b0*/  IMAD.IADD R7, R4, 0x1, R15 ;  /* 0x0000000104077824 */ /* 0x000fe400078e020f */
[----:B---3--:R-:W-:-:S04]  /*00c0*/  IMAD.WIDE R4, R5, 0x4, R8 ;  /* 0x0000000405047825 */ /* 0x008fc800078e0208 */
[----:B------:R-:W-:Y:S01]  /*00d0*/  IMAD.WIDE R6, R7, 0x4, R8 ;  /* 0x0000000407067825 */ /* 0x000fe200078e0208 */
[----:B--2---:R-:W2:Y:S04]  /*00e0*/  LDG.E R14, desc[UR8][R4.64] ;  /* 0x00000008040e7981 */ /* 0x004ea8000c1e1900 */
[----:B------:R-:W3:Y:S04]  /*00f0*/  LDG.E R16, desc[UR8][R4.64+0x80] ;  /* 0x0000800804107981 */ /* 0x000ee8000c1e1900 */
[----:B------:R-:W4:Y:S04]  /*0100*/  LDG.E R18, desc[UR8][R6.64] ;  /* 0x0000000806127981 */ /* 0x000f28000c1e1900 */
[----:B------:R-:W5:Y:S01]  /*0110*/  LDG.E R20, desc[UR8][R6.64+0x80] ;  /* 0x0000800806147981 */ /* 0x000f62000c1e1900 */
[----:B------:R-:W0:Y:S01]  /*0120*/  S2UR UR6, SR_CgaCtaId ;  /* 0x00000000000679c3 */ /* 0x000e220000008800 */
[----:B------:R-:W-:Y:S01]  /*0130*/  UMOV UR4, 0x400 ;  /* 0x0000040000047882 */ /* 0x000fe20000000000 */
[----:B------:R-:W1:Y:S01]  /*0140*/  S2R R19, SR_CTAID.X ;  /* 0x0000000000137919 */ /* 0x000e620000002500 */
[----:B0-----:R-:W-:-:S06]  /*0150*/  ULEA UR7, UR6, UR4, 0x18 ;  /* 0x0000000406077291 */ /* 0x001fcc000f8ec0ff */
[----:B------:R-:W-:Y:S02]  /*0160*/  LEA R11, R10, UR7, 0x8 ;  /* 0x000000070a0b7c11 */ /* 0x000fe4000f8e40ff */
[----:B-1----:R-:W-:-:S03]  /*0170*/  ISETP.NE.AND P0, PT, R19, R2, PT ;  /* 0x000000021300720c */ /* 0x002fc60003f05270 */
[----:B------:R-:W-:-:S05]  /*0180*/  IMAD R17, R0, 0x4, R11 ;  /* 0x0000000400117824 */ /* 0x000fca00078e020b */
[----:B--2---:R0:W-:Y:S04]  /*0190*/  STS [R17], R14 ;  /* 0x0000000e11007388 */ /* 0x0041e80000000800 */
[----:B---3--:R0:W-:Y:S04]  /*01a0*/  STS [R17+0x80], R16 ;  /* 0x0000801011007388 */ /* 0x0081e80000000800 */
[----:B----4-:R0:W-:Y:S04]  /*01b0*/  STS [R17+0x2000], R18 ;  /* 0x0020001211007388 */ /* 0x0101e80000000800 */
[----:B-----5:R0:W-:Y:S01]  /*01c0*/  STS [R17+0x2080], R20 ;  /* 0x0020801411007388 */ /* 0x0201e20000000800 */
[----:B------:R-:W-:Y:S05]  /*01d0*/  @!P0 EXIT ;  /* 0x000000000000894d */ /* 0x000fea0003800000 */
[----:B------:R-:W-:-:S04]  /*01e0*/  IMAD.SHL.U32 R2, R19, 0x40, RZ ;  /* 0x0000004013027824 */ /* 0x000fc800078e00ff */
[-C--:B------:R-:W-:Y:S02]  /*01f0*/  IMAD R4, R12, R3.reuse, R2 ;  /* 0x000000030c047224 */ /* 0x080fe400078e0202 */
[----:B------:R-:W-:Y:S02]  /*0200*/  IMAD R2, R2, R3, R12 ;  /* 0x0000000302027224 */ /* 0x000fe400078e020c */
[--C-:B------:R-:W-:Y:S02]  /*0210*/  IMAD.IADD R5, R13, 0x1, R4.reuse ;  /* 0x000000010d057824 */ /* 0x100fe400078e0204 */
[----:B------:R-:W-:Y:S02]  /*0220*/  IMAD.IADD R3, R15, 0x1, R4 ;  /* 0x000000010f037824 */ /* 0x000fe400078e0204 */
[--C-:B------:R-:W-:Y:S02]  /*0230*/  IMAD.IADD R7, R13, 0x1, R2.reuse ;  /* 0x000000010d077824 */ /* 0x100fe400078e0202 */
[----:B------:R-:W-:-:S02]  /*0240*/  IMAD.IADD R15, R15, 0x1, R2 ;  /* 0x000000010f0f7824 */ /* 0x000fc400078e0202 */
[----:B------:R-:W-:-:S04]  /*0250*/  IMAD.WIDE R4, R5, 0x4, R8 ;  /* 0x0000000405047825 */ /* 0x000fc800078e0208 */
[--C-:B------:R-:W-:Y:S01]  /*0260*/  IMAD.WIDE R2, R3, 0x4, R8.reuse ;  /* 0x0000000403027825 */ /* 0x100fe200078e0208 */
[----:B0-----:R-:W2:Y:S03]  /*0270*/  LDG.E R17, desc[UR8][R4.64] ;  /* 0x0000000804117981 */ /* 0x001ea6000c1e1900 */
[--C-:B------:R-:W-:Y:S01]  /*0280*/  IMAD.WIDE R6, R7, 0x4, R8.reuse ;  /* 0x0000000407067825 */ /* 0x100fe200078e0208 */
[----:B------:R-:W3:Y:S03]  /*0290*/  LDG.E R19, desc[UR8][R4.64+0x80] ;  /* 0x0000800804137981 */ /* 0x000ee6000c1e1900 */
[----:B------:R-:W-:Y:S01]  /*02a0*/  IMAD.WIDE R8, R15, 0x4, R8 ;  /* 0x000000040f087825 */ /* 0x000fe200078e0208 */
[----:B------:R-:W4:Y:S04]  /*02b0*/  LDG.E R21, desc[UR8][R2.64] ;  /* 0x0000000802157981 */ /* 0x000f28000c1e1900 */
[----:B------:R-:W5:Y:S04]  /*02c0*/  LDG.E R23, desc[UR8][R2.64+0x80] ;  /* 0x0000800802177981 */ /* 0x000f68000c1e1900 */
[----:B------:R-:W5:Y:S04]  /*02d0*/  LDG.E R25, desc[UR8][R6.64] ;  /* 0x0000000806197981 */ /* 0x000f68000c1e1900 */
[----:B------:R-:W5:Y:S04]  /*02e0*/  LDG.E R27, desc[UR8][R6.64+0x80] ;  /* 0x00008008061b7981 */ /* 0x000f68000c1e1900 */
[----:B------:R-:W5:Y:S04]  /*02f0*/  LDG.E R29, desc[UR8][R8.64] ;  /* 0x00000008081d7981 */ /* 0x000f68000c1e1900 */
[----:B------:R-:W5:Y:S01]  /*0300*/  LDG.E R14, desc[UR8][R8.64+0x80] ;  /* 0x00008008080e7981 */ /* 0x000f62000c1e1900 */
[----:B------:R-:W-:-:S02]  /*0310*/  UIADD3 UR5, UPT, UPT, UR4, 0x4000, URZ ;  /* 0x0000400004057890 */ /* 0x000fc4000fffe0ff */
[----:B------:R-:W-:Y:S02]  /*0320*/  UIADD3 UR4, UPT, UPT, UR4, 0x8000, URZ ;  /* 0x0000800004047890 */ /* 0x000fe4000fffe0ff */
[----:B------:R-:W-:Y:S02]  /*0330*/  ULEA UR5, UR6, UR5, 0x18 ;  /* 0x0000000506057291 */ /* 0x000fe4000f8ec0ff */
[----:B------:R-:W-:-:S04]  /*0340*/  ULEA UR4, UR6, UR4, 0x18 ;  /* 0x0000000406047291 */ /* 0x000fc8000f8ec0ff */
[----:B------:R-:W-:Y:S02]  /*0350*/  LEA R15, R0, UR5, 0x2 ;  /* 0x00000005000f7c11 */ /* 0x000fe4000f8e10ff */
[----:B------:R-:W-:-:S03]  /*0360*/  LEA R13, R10, UR4, 0x8 ;  /* 0x000000040a0d7c11 */ /* 0x000fc6000f8e40ff */
[----:B------:R-:W-:Y:S02]  /*0370*/  IMAD R12, R10, 0x100, R15 ;  /* 0x000001000a0c7824 */ /* 0x000fe400078e020f */
[C---:B------:R-:W-:Y:S01]  /*0380*/  IMAD R10, R0.reuse, 0x4, R13 ;  /* 0x00000004000a7824 */ /* 0x040fe200078e020d */
[----:B------:R-:W-:Y:S02]  /*0390*/  LEA R0, R0, UR7, 0x2 ;  /* 0x0000000700007c11 */ /* 0x000fe4000f8e10ff */
[----:B--2---:R-:W-:Y:S04]  /*03a0*/  STS [R12], R17 ;  /* 0x000000110c007388 */ /* 0x004fe80000000800 */
[----:B---3--:R-:W-:Y:S04]  /*03b0*/  STS [R12+0x80], R19 ;  /* 0x000080130c007388 */ /* 0x008fe80000000800 */
[----:B----4-:R-:W-:Y:S04]  /*03c0*/  STS [R12+0x2000], R21 ;  /* 0x002000150c007388 */ /* 0x010fe80000000800 */
[----:B-----5:R-:W-:Y:S04]  /*03d0*/  STS [R12+0x2080], R23 ;  /* 0x002080170c007388 */ /* 0x020fe80000000800 */
[----:B------:R-:W-:Y:S04]  /*03e0*/  STS [R10], R25 ;  /* 0x000000190a007388 */ /* 0x000fe80000000800 */
[----:B------:R-:W-:Y:S04]  /*03f0*/  STS [R10+0x80], R27 ;  /* 0x0000801b0a007388 */ /* 0x000fe80000000800 */
[----:B------:R-:W-:Y:S04]  /*0400*/  STS [R10+0x2000], R29 ;  /* 0x0020001d0a007388 */ /* 0x000fe80000000800 */
[----:B------:R-:W-:Y:S01]  /*0410*/  STS [R10+0x2080], R14 ;  /* 0x0020800e0a007388 */ /* 0x000fe20000000800 */
[----:B------:R-:W-:Y:S08]  /*0420*/  BAR.SYNC.DEFER_BLOCKING 0x0 ;  /* 0x0000000000007b1d */ /* 0x000ff00000010000 */
[----:B------:R-:W-:Y:S06]  /*0430*/  BAR.SYNC.DEFER_BLOCKING 0x0 ;  /* 0x0000000000007b1d */ /* 0x000fec0000010000 */
[----:B------:R-:W-:Y:S04]  /*0440*/  LDS R16, [R12] ;  /* 0x000000000c107984 */ /* 0x000fe80000000800 */
[----:B------:R-:W-:Y:S04]  /*0450*/  LDS R17, [R11] ;  /* 0x000000000b117984 */ /* 0x000fe80000000800 */
[----:B------:R-:W0:Y:S04]  /*0460*/  LDS R18, [R15] ;  /* 0x000000000f127984 */ /* 0x000e280000000800 */
[----:B------:R-:W-:Y:S01]  /*0470*/  LDS R14, [R12+0x2000] ;  /* 0x002000000c0e7984 */ /* 0x000fe20000000800 */
[----:B0-----:R-:W-:-:S03]  /*0480*/  VIADDMNMX R19, R18, R17, R16, PT ;  /* 0x0000001112137246 */ /* 0x001fc60003800110 */
[----:B------:R-:W-:Y:S04]  /*0490*/  LDS R16, [R12+0x80] ;  /* 0x000080000c107984 */ /* 0x000fe80000000800 */
[----:B------:R-:W-:Y:S04]  /*04a0*/  STS [R12], R19 ;  /* 0x000000130c007388 */ /* 0x000fe80000000800 */
[----:B------:R-:W0:Y:S02]  /*04b0*/  LDS R18, [R15+0x80] ;  /* 0x000080000f127984 */ /* 0x000e240000000800 */
[----:B0-----:R-:W-:-:S05]  /*04c0*/  VIADDMNMX R17, R18, R17, R16, PT ;  /* 0x0000001112117246 */ /* 0x001fca0003800110 */
[----:B------:R-:W-:Y:S04]  /*04d0*/  STS [R12+0x80], R17 ;  /* 0x000080110c007388 */ /* 0x000fe80000000800 */
[----:B------:R-:W-:Y:S04]  /*04e0*/  LDS R21, [R11+0x2000] ;  /* 0x002000000b157984 */ /* 0x000fe80000000800 */
[----:B------:R-:W0:Y:S02]  /*04f0*/  LDS R16, [R15] ;  /* 0x000000000f107984 */ /* 0x000e240000000800 */
[----:B0-----:R-:W-:-:S02]  /*0500*/  VIADDMNMX R23, R16, R21, R14, PT ;  /* 0x0000001510177246 */ /* 0x001fc4000380010e */
[----:B------:R-:W-:Y:S04]  /*0510*/  LDS R14, [R12+0x2080] ;  /* 0x002080000c0e7984 */ /* 0x000fe80000000800 */
[----:B------:R-:W-:Y:S04]  /*0520*/  STS [R12+0x2000], R23 ;  /* 0x002000170c007388 */ /* 0x000fe80000000800 */
[----:B------:R-:W0:Y:S02]  /*0530*/  LDS R16, [R15+0x80] ;  /* 0x000080000f107984 */ /* 0x000e240000000800 */
[----:B0-----:R-:W-:-:S05]  /*0540*/  VIADDMNMX R21, R16, R21, R14, PT ;  /* 0x0000001510157246 */ /* 0x001fca000380010e */
[----:B------:R-:W-:Y:S04]  /*0550*/  STS [R12+0x2080], R21 ;  /* 0x002080150c007388 */ /* 0x000fe80000000800 */
[----:B------:R-:W-:Y:S04]  /*0560*/  LDS R14, [R10] ;  /* 0x000000000a0e7984 */ /* 0x000fe80000000800 */
[----:B------:R-:W-:Y:S04]  /*0570*/  LDS R17, [R13] ;  /* 0x000000000d117984 */ /* 0x000fe80000000800 */
[----:B------:R-:W0:Y:S04]  /*0580*/  LDS R16, [R0] ;  /* 0x0000000000107984 */ /* 0x000e280000000800 */
[----:B------:R-:W-:Y:S04]  /*0590*/  LDS R23, [R10+0x2000] ;  /* 0x002000000a177984 */ /* 0x000fe80000000800 */
[----:B------:R-:W-:Y:S01]  /*05a0*/  LDS R21, [R10+0x2080] ;  /* 0x002080000a157984 */ /* 0x000fe20000000800 */
[----:B0-----:R-:W-:-:S03]  /*05b0*/  VIADDMNMX R17, R16, R17, R14, PT ;  /* 0x0000001110117246 */ /* 0x001fc6000380010e */
[----:B------:R-:W-:Y:S04]  /*05c0*/  LDS R14, [R10+0x80] ;  /* 0x000080000a0e7984 */ /* 0x000fe80000000800 */
[----:B------:R-:W-:Y:S04]  /*05d0*/  STS [R10], R17 ;  /* 0x000000110a007388 */ /* 0x000fe80000000800 */
[----:B------:R-:W-:Y:S04]  /*05e0*/  LDS R19, [R13] ;  /* 0x000000000d137984 */ /* 0x000fe80000000800 */
[----:B------:R-:W0:Y:S02]  /*05f0*/  LDS R18, [R0+0x80] ;  /* 0x0000800000127984 */ /* 0x000e240000000800 */
[----:B0-----:R-:W-:-:S05]  /*0600*/  VIADDMNMX R19, R18, R19, R14, PT ;  /* 0x0000001312137246 */ /* 0x001fca000380010e */
[----:B------:R-:W-:Y:S04]  /*0610*/  STS [R10+0x80], R19 ;  /* 0x000080130a007388 */ /* 0x000fe80000000800 */
[----:B------:R-:W0:Y:S02]  /*0620*/  LDS R14, [R13+0x2000] ;  /* 0x002000000d0e7984 */ /* 0x000e240000000800 */
[----:B0-----:R-:W-:-:S05]  /*0630*/  VIADDMNMX R23, R16, R14, R23, PT ;  /* 0x0000000e10177246 */ /* 0x001fca0003800117 */
[----:B------:R-:W-:Y:S04]  /*0640*/  STS [R10+0x2000], R23 ;  /* 0x002000170a007388 */ /* 0x000fe80000000800 */
[----:B------:R-:W0:Y:S02]  /*0650*/  LDS R14, [R13+0x2000] ;  /* 0x002000000d0e7984 */ /* 0x000e240000000800 */
[----:B0-----:R-:W-:-:S05]  /*0660*/  VIADDMNMX R21, R18, R14, R21, PT ;  /* 0x0000000e12157246 */ /* 0x001fca0003800115 */
[----:B------:R-:W-:Y:S01]  /*0670*/  STS [R10+0x2080], R21 ;  /* 0x002080150a007388 */ /* 0x000fe20000000800 */
[----:B------:R-:W-:Y:S06]  /*0680*/  BAR.SYNC.DEFER_BLOCKING 0x0 ;  /* 0x0000000000007b1d */ /* 0x000fec0000010000 */
[----:B------:R-:W-:Y:S04]  /*0690*/  LDS R14, [R12] ;  /* 0x000000000c0e7984 */ /* 0x000fe80000000800 */
[----:B------:R-:W-:Y:S04]  /*06a0*/  LDS R17, [R11+0x4] ;  /* 0x000004000b117984 */ /* 0x000fe80000000800 */
[----:B------:R-:W0:Y:S02]  /*06b0*/  LDS R16, [R15+0x100] ;  /* 0x000100000f107984 */ /* 0x000e240000000800 */
[----:B0-----:R-:W-:-:S02]  /*06c0*/  VIADDMNMX R19, R16, R17, R14, PT ;  /* 0x0000001110137246 */ /* 0x001fc4000380010e */
[----:B------:R-:W-:Y:S04]  /*06d0*/  LDS R14, [R12+0x80] ;  /* 0x000080000c0e7984 */ /* 0x000fe80000000800 */
[----:B------:R-:W-:Y:S04]  /*06e0*/  STS [R12], R19 ;  /* 0x000000130c007388 */ /* 0x000fe80000000800 */
[----:B------:R-:W0:Y:S02]  /*06f0*/  LDS R16, [R15+0x180] ;  /* 0x000180000f107984 */ /* 0x000e240000000800 */
[----:B0-----:R-:W-:-:S02]  /*0700*/  VIADDMNMX R17, R16, R17, R14, PT ;  /* 0x0000001110117246 */ /* 0x001fc4000380010e */
[----:B------:R-:W-:Y:S04]  /*0710*/  LDS R14, [R12+0x2000] ;  /* 0x002000000c0e7984 */ /* 0x000fe80000000800 */
[----:B------:R-:W-:Y:S04]  /*0720*/  STS [R12+0x80], R17 ;  /* 0x000080110c007388 */ /* 0x000fe80000000800 */
[----:B------:R-:W-:Y:S04]  /*0730*/  LDS R21, [R11+0x2004] ;  /* 0x002004000b157984 */ /* 0x000fe80000000800 */
[----:B------:R-:W0:Y:S02]  /*0740*/  LDS R16, [R15+0x100] ;  /* 0x000100000f107984 */ /* 0x000e240000000800 */
[----:B0-----:R-:W-:-:S02]  /*0750*/  VIADDMNMX R23, R16, R21, R14, PT ;  /* 0x0000001510177246 */ /* 0x001fc4000380010e */
[----:B------:R-:W-:Y:S04]  /*0760*/  LDS R14, [R12+0x2080] ;  /* 0x002080000c0e7984 */ /* 0x000fe80000000800 */
[----:B------:R-:W-:Y:S04]  /*0770*/  STS [R12+0x2000], R23 ;  /* 0x002000170c007388 */ /* 0x000fe80000000800 */
[----:B------:R-:W0:Y:S02]  /*0780*/  LDS R16, [R15+0x180] ;  /* 0x000180000f107984 */ /* 0x000e240000000800 */
[----:B0-----:R-:W-:-:S05]  /*0790*/  VIADDMNMX R21, R16, R21, R14, PT ;  /* 0x0000001510157246 */ /* 0x001fca000380010e */
[----:B------:R-:W-:Y:S04]  /*07a0*/  STS [R12+0x2080], R21 ;  /* 0x002080150c007388 */ /* 0x000fe80000000800 */
[----:B------:R-:W-:Y:S04]  /*07b0*/  LDS R14, [R10] ;  /* 0x000000000a0e7984 */ /* 0x000fe80000000800 */
[----:B------:R-:W-:Y:S04]  /*07c0*/  LDS R19, [R13+0x4] ;  /* 0x000004000d137984 */ /* 0x000fe80000000800 */
[----:B------:R-:W0:Y:S04]  /*07d0*/  LDS R16, [R0+0x100] ;  /* 0x0001000000107984 */ /* 0x000e280000000800 */
[----:B------:R-:W-:Y:S04]  /*07e0*/  LDS R23, [R10+0x2000] ;  /* 0x002000000a177984 */ /* 0x000fe80000000800 */
[----:B------:R-:W-:Y:S01]  /*07f0*/  LDS R21, [R10+0x2080] ;  /* 0x002080000a157984 */ /* 0x000fe20000000800 */
[----:B0-----:R-:W-:-:S03]  /*0800*/  VIADDMNMX R19, R16, R19, R14, PT ;  /* 0x0000001310137246 */ /* 0x001fc6000380010e */
[----:B------:R-:W-:Y:S04]  /*0810*/  LDS R14, [R10+0x80] ;  /* 0x000080000a0e7984 */ /* 0x000fe80000000800 */
[----:B------:R-:W-:Y:S04]  /*0820*/  STS [R10], R19 ;  /* 0x000000130a007388 */ /* 0x000fe80000000800 */
[----:B------:R-:W-:Y:S04]  /*0830*/  LDS R17, [R13+0x4] ;  /* 0x000004000d117984 */ /* 0x000fe80000000800 */
        /* <DEDUP_REMOVED lines=2269> */
[----:B------:R-:W0:Y:S04]  /*9610*/  LDS R16, [R15+0x3f00] ;  /* 0x003f00000f107984 */ /* 0x000e280000000800 */
[----:B------:R-:W-:Y:S01]  /*9620*/  LDS R19, [R12+0x80] ;  /* 0x000080000c137984 */ /* 0x000fe20000000800 */
[----:B0-----:R-:W-:-:S05]  /*9630*/  VIADDMNMX R17, R16, R14, R17, PT ;  /* 0x0000000e10117246 */ /* 0x001fca0003800111 */
[----:B------:R-:W-:Y:S04]  /*9640*/  STS [R12], R17 ;  /* 0x000000110c007388 */ /* 0x000fe80000000800 */
[----:B------:R-:W0:Y:S02]  /*9650*/  LDS R16, [R15+0x3f80] ;  /* 0x003f80000f107984 */ /* 0x000e240000000800 */
[----:B0-----:R-:W-:Y:S02]  /*9660*/  VIADDMNMX R19, R16, R14, R19, PT ;  /* 0x0000000e10137246 */ /* 0x001fe40003800113 */
        /* <DEDUP_REMOVED lines=14> */
[----:B------:R-:W-:Y:S04]  /*9750*/  LDS R15, [R10+0x2000] ;  /* 0x002000000a0f7984 */ /* 0x000fe80000000800 */
[----:B------:R-:W-:Y:S01]  /*9760*/  LDS R27, [R10+0x2080] ;  /* 0x002080000a1b7984 */ /* 0x000fe20000000800 */
[----:B0-----:R-:W-:-:S05]  /*9770*/  VIADDMNMX R25, R16, R25, R14, PT ;  /* 0x0000001910197246 */ /* 0x001fca000380010e */
        /* <DEDUP_REMOVED lines=8> */
[----:B------:R-:W0:Y:S04]  /*9800*/  LDS R12, [R13+0x20fc] ;  /* 0x0020fc000d0c7984 */ /* 0x000e280000000800 */
[----:B------:R-:W-:Y:S04]  /*9810*/  STG.E desc[UR8][R4.64], R17 ;  /* 0x0000001104007986 */ /* 0x000fe8000c101908 */
[----:B------:R-:W-:Y:S04]  /*9820*/  STG.E desc[UR8][R4.64+0x80], R19 ;  /* 0x0000801304007986 */ /* 0x000fe8000c101908 */
[----:B------:R-:W-:Y:S04]  /*9830*/  STG.E desc[UR8][R2.64], R21 ;  /* 0x0000001502007986 */ /* 0x000fe8000c101908 */
[----:B------:R-:W-:Y:S04]  /*9840*/  STG.E desc[UR8][R2.64+0x80], R23 ;  /* 0x0000801702007986 */ /* 0x000fe8000c101908 */
[----:B------:R-:W-:Y:S04]  /*9850*/  STG.E desc[UR8][R6.64], R25 ;  /* 0x0000001906007986 */ /* 0x000fe8000c101908 */
[----:B------:R-:W-:Y:S04]  /*9860*/  STG.E desc[UR8][R6.64+0x80], R11 ;  /* 0x0000800b06007986 */ /* 0x000fe8000c101908 */
[----:B------:R-:W-:Y:S01]  /*9870*/  STG.E desc[UR8][R8.64], R15 ;  /* 0x0000000f08007986 */ /* 0x000fe2000c101908 */
[----:B0-----:R-:W-:-:S05]  /*9880*/  VIADDMNMX R27, R18, R12, R27, PT ;  /* 0x0000000c121b7246 */ /* 0x001fca000380011b */
[----:B------:R-:W-:Y:S04]  /*9890*/  STG.E desc[UR8][R8.64+0x80], R27 ;  /* 0x0000801b08007986 */ /* 0x000fe8000c101908 */
[----:B------:R-:W-:Y:S01]  /*98a0*/  STS [R10+0x2080], R27 ;  /* 0x0020801b0a007388 */ /* 0x000fe20000000800 */
[----:B------:R-:W-:Y:S05]  /*98b0*/  EXIT ;  /* 0x000000000000794d */ /* 0x000fea0003800000 */
.L_x_1:
        /* <DEDUP_REMOVED lines=12> */
.L_x_4:


//--------------------- .text._Z4FWP1Piii         --------------------------
	.section	.text._Z4FWP1Piii,"ax",@progbits
	.align	128
        .global         _Z4FWP1Piii
        .type           _Z4FWP1Piii,@function
        .size           _Z4FWP1Piii,(.L_x_5 - _Z4FWP1Piii)
        .other          _Z4FWP1Piii,@"STO_CUDA_ENTRY STV_DEFAULT"
_Z4FWP1Piii:
.text._Z4FWP1Piii:
[----:B------:R-:W-:Y:S01]  /*0000*/  LDC R1, c[0x0][0x37c] ;  /* 0x0000df00ff017b82 */ /* 0x000fe20000000800 */
[----:B------:R-:W0:Y:S07]  /*0010*/  S2R R6, SR_TID.Y ;  /* 0x0000000000067919 */ /* 0x000e2e0000002200 */
[----:B------:R-:W1:Y:S01]  /*0020*/  LDC.64 R8, c[0x0][0x388] ;  /* 0x0000e200ff087b82 */ /* 0x000e620000000a00 */
[----:B------:R-:W2:Y:S01]  /*0030*/  LDCU.64 UR6, c[0x0][0x358] ;  /* 0x00006b00ff0677ac */ /* 0x000ea20008000a00 */
[----:B------:R-:W0:Y:S06]  /*0040*/  S2R R17, SR_TID.X ;  /* 0x0000000000117919 */ /* 0x000e2c0000002100 */
[----:B------:R-:W3:Y:S01]  /*0050*/  LDC.64 R4, c[0x0][0x380] ;  /* 0x0000e000ff047b82 */ /* 0x000ee20000000a00 */
[----:B-1----:R-:W-:-:S02]  /*0060*/  IMAD R0, R8, R9, R8 ;  /* 0x0000000908007224 */ /* 0x002fc400078e0208 */
[----:B0-----:R-:W-:-:S04]  /*0070*/  IMAD R3, R6, R9, R17 ;  /* 0x0000000906037224 */ /* 0x001fc800078e0211 */
[----:B------:R-:W-:-:S04]  /*0080*/  IMAD R3, R0, 0x40, R3 ;  /* 0x0000004000037824 */ /* 0x000fc800078e0203 */
[----:B------:R-:W-:Y:S02]  /*0090*/  IMAD R7, R9, 0x20, R3 ;  /* 0x0000002009077824 */ /* 0x000fe400078e0203 */
[----:B---3--:R-:W-:-:S04]  /*00a0*/  IMAD.WIDE R2, R3, 0x4, R4 ;  /* 0x0000000403027825 */ /* 0x008fc800078e0204 */
[----:B------:R-:W-:Y:S01]  /*00b0*/  IMAD.WIDE R4, R7, 0x4, R4 ;  /* 0x0000000407047825 */ /* 0x000fe200078e0204 */
[----:B--2---:R-:W2:Y:S04]  /*00c0*/  LDG.E R9, desc[UR6][R2.64] ;  /* 0x0000000602097981 */ /* 0x004ea8000c1e1900 */
[----:B------:R-:W3:Y:S04]  /*00d0*/  LDG.E R11, desc[UR6][R2.64+0x80] ;  /* 0x00008006020b7981 */ /* 0x000ee8000c1e1900 */
[----:B------:R-:W4:Y:S04]  /*00e0*/  LDG.E R13, desc[UR6][R4.64] ;  /* 0x00000006040d7981 */ /* 0x000f28000c1e1900 */
[----:B------:R-:W5:Y:S01]  /*00f0*/  LDG.E R15, desc[UR6][R4.64+0x80] ;  /* 0x00008006040f7981 */ /* 0x000f62000c1e1900 */
[----:B------:R-:W0:Y:S01]  /*0100*/  S2UR UR5, SR_CgaCtaId ;  /* 0x00000000000579c3 */ /* 0x000e220000008800 */
[----:B------:R-:W-:-:S02]  /*0110*/  UMOV UR4, 0x400 ;  /* 0x0000040000047882 */ /* 0x000fc40000000000 */
[----:B0-----:R-:W-:-:S06]  /*0120*/  ULEA UR4, UR5, UR4, 0x18 ;  /* 0x0000000405047291 */ /* 0x001fcc000f8ec0ff */
[----:B------:R-:W-:Y:S02]  /*0130*/  LEA R6, R6, UR4, 0x8 ;  /* 0x0000000406067c11 */ /* 0x000fe4000f8e40ff */
[----:B------:R-:W-:-:S03]  /*0140*/  LEA R7, R17, UR4, 0x2 ;  /* 0x0000000411077c11 */ /* 0x000fc6000f8e10ff */
[----:B------:R-:W-:-:S05]  /*0150*/  IMAD R0, R17, 0x4, R6 ;  /* 0x0000000411007824 */ /* 0x000fca00078e0206 */
[----:B--2---:R-:W-:Y:S04]  /*0160*/  STS [R0], R9 ;  /* 0x0000000900007388 */ /* 0x004fe80000000800 */
[----:B---3--:R-:W-:Y:S04]  /*0170*/  STS [R0+0x80], R11 ;  /* 0x0000800b00007388 */ /* 0x008fe80000000800 */
[----:B----4-:R-:W-:Y:S04]  /*0180*/  STS [R0+0x2000], R13 ;  /* 0x0020000d00007388 */ /* 0x010fe80000000800 */
[----:B-----5:R-:W-:Y:S01]  /*0190*/  STS [R0+0x2080], R15 ;  /* 0x0020800f00007388 */ /* 0x020fe20000000800 */
[----:B------:R-:W-:Y:S08]  /*01a0*/  BAR.SYNC.DEFER_BLOCKING 0x0 ;  /* 0x0000000000007b1d */ /* 0x000ff00000010000 */
[----:B------:R-:W-:Y:S06]  /*01b0*/  BAR.SYNC.DEFER_BLOCKING 0x0 ;  /* 0x0000000000007b1d */ /* 0x000fec0000010000 */
[----:B------:R-:W-:Y:S04]  /*01c0*/  LDS R8, [R0] ;  /* 0x0000000000087984 */ /* 0x000fe80000000800 */
[----:B------:R-:W-:Y:S04]  /*01d0*/  LDS R17, [R6] ;  /* 0x0000000006117984 */ /* 0x000fe80000000800 */
[----:B------:R-:W0:Y:S02]  /*01e0*/  LDS R10, [R7] ;  /* 0x00000000070a7984 */ /* 0x000e240000000800 */
[----:B0-----:R-:W-:-:S02]  /*01f0*/  VIADDMNMX R17, R10, R17, R8, PT ;  /* 0x000000110a117246 */ /* 0x001fc40003800108 */
[----:B------:R-:W-:Y:S04]  /*0200*/  LDS R8, [R0+0x80] ;  /* 0x0000800000087984 */ /* 0x000fe80000000800 */
[----:B------:R-:W-:Y:S04]  /*0210*/  STS [R0], R17 ;  /* 0x0000001100007388 */ /* 0x000fe80000000800 */
[----:B------:R-:W-:Y:S04]  /*0220*/  LDS R9, [R6] ;  /* 0x0000000006097984 */ /* 0x000fe80000000800 */
[----:B------:R-:W0:Y:S02]  /*0230*/  LDS R10, [R7+0x80] ;  /* 0x00008000070a7984 */ /* 0x000e240000000800 */
[----:B0-----:R-:W-:-:S02]  /*0240*/  VIADDMNMX R9, R10, R9, R8, PT ;  /* 0x000000090a097246 */ /* 0x001fc40003800108 */
[----:B------:R-:W-:Y:S04]  /*0250*/  LDS R8, [R0+0x2000] ;  /* 0x0020000000087984 */ /* 0x000fe80000000800 */
[----:B------:R-:W-:Y:S04]  /*0260*/  STS [R0+0x80], R9 ;  /* 0x0000800900007388 */ /* 0x000fe80000000800 */
[----:B------:R-:W-:Y:S04]  /*0270*/  LDS R11, [R6+0x2000] ;  /* 0x00200000060b7984 */ /* 0x000fe80000000800 */
[----:B------:R-:W0:Y:S02]  /*0280*/  LDS R10, [R7] ;  /* 0x00000000070a7984 */ /* 0x000e240000000800 */
[----:B0-----:R-:W-:-:S02]  /*0290*/  VIADDMNMX R11, R10, R11, R8, PT ;  /* 0x0000000b0a0b7246 */ /* 0x001fc40003800108 */
[----:B------:R-:W-:Y:S04]  /*02a0*/  LDS R8, [R0+0x2080] ;  /* 0x0020800000087984 */ /* 0x000fe80000000800 */
[----:B------:R-:W-:Y:S04]  /*02b0*/  STS [R0+0x2000], R11 ;  /* 0x0020000b00007388 */ /* 0x000fe80000000800 */
[----:B------:R-:W-:Y:S04]  /*02c0*/  LDS R13, [R6+0x2000] ;  /* 0x00200000060d7984 */ /* 0x000fe80000000800 */
        /* <DEDUP_REMOVED lines=10> */
[----:B------:R-:W-:Y:S04]  /*0370*/  LDS R11, [R6+0x4] ;  /* 0x00000400060b7984 */ /* 0x000fe80000000800 */
        /* <DEDUP_REMOVED lines=1302> */
[----:B------:R-:W0:Y:S04]  /*54e0*/  LDS R10, [R7+0x3f80] ;  /* 0x003f8000070a7984 */ /* 0x000e280000000800 */
[----:B------:R-:W-:Y:S01]  /*54f0*/  STG.E desc[UR6][R2.64], R13 ;  /* 0x0000000d02007986 */ /* 0x000fe2000c101906 */
[----:B0-----:R-:W-:-:S03]  /*5500*/  VIADDMNMX R9, R10, R9, R8, PT ;  /* 0x000000090a097246 */ /* 0x001fc60003800108 */
[----:B------:R-:W-:Y:S04]  /*5510*/  LDS R8, [R0+0x2000] ;  /* 0x0020000000087984 */ /* 0x000fe80000000800 */
[----:B------:R-:W-:Y:S04]  /*5520*/  STS [R0+0x80], R9 ;  /* 0x0000800900007388 */ /* 0x000fe80000000800 */
        /* <DEDUP_REMOVED lines=9> */
[----:B0-----:R-:W-:-:S05]  /*55c0*/  VIADDMNMX R15, R10, R15, R8, PT ;  /* 0x0000000f0a0f7246 */ /* 0x001fca0003800108 */
[----:B------:R-:W-:Y:S04]  /*55d0*/  STG.E desc[UR6][R4.64+0x80], R15 ;  /* 0x0000800f04007986 */ /* 0x000fe8000c101906 */
[----:B------:R-:W-:Y:S01]  /*55e0*/  STS [R0+0x2080], R15 ;  /* 0x0020800f00007388 */ /* 0x000fe20000000800 */
[----:B------:R-:W-:Y:S05]  /*55f0*/  EXIT ;  /* 0x000000000000794d */ /* 0x000fea0003800000 */
.L_x_2:
        /* <DEDUP_REMOVED lines=16> */
.L_x_5:


//--------------------- .nv.shared._Z4FWP3Piiiii  --------------------------
	.section	.nv.shared._Z4FWP3Piiiii,"aw",@nobits
	.sectionflags	@""
	.align	4
.nv.shared._Z4FWP3Piiiii:
	.zero		50176


//--------------------- .nv.shared.reserved.0     --------------------------
	.section	.nv.shared.reserved.0,"aw",@nobits
	.weak		__nv_reservedSMEM_offset_0_alias
	.size		__nv_reservedSMEM_offset_0_alias, 0, 64
	.other		__nv_reservedSMEM_offset_0_alias,@"STO_CUDA_RESERVED_SHARED STV_DEFAULT"
__nv_reservedSMEM_offset_0_alias:
	.zero		0
	.zero		64


//--------------------- .nv.shared._Z4FWP2Piii    --------------------------
	.section	.nv.shared._Z4FWP2Piii,"aw",@nobits
	.sectionflags	@""
	.align	4
.nv.shared._Z4FWP2Piii:
	.zero		50176


//--------------------- .nv.shared._Z4FWP1Piii    --------------------------
	.section	.nv.shared._Z4FWP1Piii,"aw",@nobits
	.sectionflags	@""
	.align	4
.nv.shared._Z4FWP1Piii:
	.zero		17408


//--------------------- .nv.constant0._Z4FWP3Piiiii --------------------------
	.section	.nv.constant0._Z4FWP3Piiiii,"a",@progbits
	.sectionflags	@""
	.align	4
.nv.constant0._Z4FWP3Piiiii:
	.zero		920


//--------------------- .nv.constant0._Z4FWP2Piii --------------------------
	.section	.nv.constant0._Z4FWP2Piii,"a",@progbits
	.sectionflags	@""
	.align	4
.nv.constant0._Z4FWP2Piii:
	.zero		912


//--------------------- .nv.constant0._Z4FWP1Piii --------------------------
	.section	.nv.constant0._Z4FWP1Piii,"a",@progbits
	.sectionflags	@""
	.align	4
.nv.constant0._Z4FWP1Piii:
	.zero		912


//--------------------- SYMBOLS --------------------------

	.type		.nv.reservedSmem.offset0,@object
	.size		.nv.reservedSmem.offset0,0x4
	.type		.nv.reservedSmem.cap,@object
	.size		.nv.reservedSmem.cap,0x4
